	.target	sm_90a

	.elftype	@"ET_EXEC"


//--------------------- .note.nv.tkinfo           --------------------------
	.section	.note.nv.tkinfo,"",@"SHT_NOTE"
	.sectionflags	@"SHF_NOTE_NV_TKINFO"
	.tkinfo
        /*0018*/ 	.word	0x00000002
        /*0030*/ 	.string	""
        /*0030*/ 	.string	"ptxas"
        /*0030*/ 	.string	"Cuda compilation tools, release 13.0, V13.0.88"
        /*0030*/ 	.string	"Build cuda_13.0.r13.0/compiler.36424714_0"
        /*0030*/ 	.string	"-arch sm_90a -m 64 "



//--------------------- .note.nv.cuinfo           --------------------------
	.section	.note.nv.cuinfo,"",@"SHT_NOTE"
	.sectionflags	@"SHF_NOTE_NV_CUINFO"
        /*0018*/ 	.short	0x0002
        /*001a*/ 	.short	0x005a
        /*001c*/ 	.short	0x0082
	.zero		2


//--------------------- .nv.info                  --------------------------
	.section	.nv.info,"",@"SHT_CUDA_INFO"
	.align	4


	//----- nvinfo : EIATTR_REGCOUNT
	.align		4
        /*0000*/ 	.byte	0x04, 0x2f
        /*0002*/ 	.short	(.L_12 - .L_11)
	.align		4
.L_11:
        /*0004*/ 	.word	index@(_ZN7cutlass13device_kernelINS_4conv6kernel13ConvUniversalINS1_16ConvProblemShapeILNS1_8OperatorE0ELi2EEENS1_10collective14CollectiveConvINS1_46MainloopSm90TmaGmmaWarpSpecializedImplicitGemmILS5_0ELi28ELi2EN4cute5tupleIJNSA_1CILi1EEESD_SD_EEENS1_36KernelImplicitTmaWarpSpecializedSm90ELi1EEENSB_IJNSC_ILi64EEESH_NSB_IJSH_EEEEEENS_12float_e4m3_tESK_NSA_8TiledMMAINSA_8MMA_AtomIJNSA_4SM904GMMA30MMA_64x64x32_F32E4M3E4M3_SS_TNILNSO_7ScaleInE1ELSQ_1EEEEEENSA_6LayoutISE_NSB_IJNSC_ILi0EEESU_SU_EEEEENSB_IJNSA_10UnderscoreESX_SX_EEEEENS7_6detail26Sm90ImplicitGemmTileTraitsINSA_20SM90_TMA_LOAD_IM2COLENSA_14ComposedLayoutINSA_7SwizzleILi2ELi4ELi3EEENSA_18smem_ptr_flag_bitsILi8EEENST_INSB_IJNSB_IJNSC_ILi8EEES18_EEENSB_IJSH_SD_EEENSB_IJSD_NSC_ILi28EEEEEEEEENSB_IJNSB_IJSH_NSC_ILi512EEEEEENSB_IJSD_SU_EEENSB_IJSU_NSC_ILi4096EEEEEEEEEEEEEvEENS11_INSA_13SM90_TMA_LOADES1L_vEEEENS_8epilogue10collective6detail29Sm90TmaWarpSpecializedAdapterINS1R_15DefaultEpilogueISK_NSB_IJNSB_IJlllEEESD_SU_EEES1W_NS1Q_6thread17LinearCombinationISK_Li1EffLNS1X_9ScaleType4KindE0ELNS_15FloatRoundStyleE2ESK_EENS_4gemm15EpilogueDefaultEEEEEvvEEEEvNT_6ParamsE)
        /*0008*/ 	.word	0x0000003a


	//----- nvinfo : EIATTR_FRAME_SIZE
	.align		4
.L_12:
        /*000c*/ 	.byte	0x04, 0x11
        /*000e*/ 	.short	(.L_14 - .L_13)
	.align		4
.L_13:
        /*0010*/ 	.word	index@(_ZN7cutlass13device_kernelINS_4conv6kernel13ConvUniversalINS1_16ConvProblemShapeILNS1_8OperatorE0ELi2EEENS1_10collective14CollectiveConvINS1_46MainloopSm90TmaGmmaWarpSpecializedImplicitGemmILS5_0ELi28ELi2EN4cute5tupleIJNSA_1CILi1EEESD_SD_EEENS1_36KernelImplicitTmaWarpSpecializedSm90ELi1EEENSB_IJNSC_ILi64EEESH_NSB_IJSH_EEEEEENS_12float_e4m3_tESK_NSA_8TiledMMAINSA_8MMA_AtomIJNSA_4SM904GMMA30MMA_64x64x32_F32E4M3E4M3_SS_TNILNSO_7ScaleInE1ELSQ_1EEEEEENSA_6LayoutISE_NSB_IJNSC_ILi0EEESU_SU_EEEEENSB_IJNSA_10UnderscoreESX_SX_EEEEENS7_6detail26Sm90ImplicitGemmTileTraitsINSA_20SM90_TMA_LOAD_IM2COLENSA_14ComposedLayoutINSA_7SwizzleILi2ELi4ELi3EEENSA_18smem_ptr_flag_bitsILi8EEENST_INSB_IJNSB_IJNSC_ILi8EEES18_EEENSB_IJSH_SD_EEENSB_IJSD_NSC_ILi28EEEEEEEEENSB_IJNSB_IJSH_NSC_ILi512EEEEEENSB_IJSD_SU_EEENSB_IJSU_NSC_ILi4096EEEEEEEEEEEEEvEENS11_INSA_13SM90_TMA_LOADES1L_vEEEENS_8epilogue10collective6detail29Sm90TmaWarpSpecializedAdapterINS1R_15DefaultEpilogueISK_NSB_IJNSB_IJlllEEESD_SU_EEES1W_NS1Q_6thread17LinearCombinationISK_Li1EffLNS1X_9ScaleType4KindE0ELNS_15FloatRoundStyleE2ESK_EENS_4gemm15EpilogueDefaultEEEEEvvEEEEvNT_6ParamsE)
        /*0014*/ 	.word	0x00000000


	//----- nvinfo : EIATTR_MIN_STACK_SIZE
	.align		4
.L_14:
        /*0018*/ 	.byte	0x04, 0x12
        /*001a*/ 	.short	(.L_16 - .L_15)
	.align		4
.L_15:
        /*001c*/ 	.word	index@(_ZN7cutlass13device_kernelINS_4conv6kernel13ConvUniversalINS1_16ConvProblemShapeILNS1_8OperatorE0ELi2EEENS1_10collective14CollectiveConvINS1_46MainloopSm90TmaGmmaWarpSpecializedImplicitGemmILS5_0ELi28ELi2EN4cute5tupleIJNSA_1CILi1EEESD_SD_EEENS1_36KernelImplicitTmaWarpSpecializedSm90ELi1EEENSB_IJNSC_ILi64EEESH_NSB_IJSH_EEEEEENS_12float_e4m3_tESK_NSA_8TiledMMAINSA_8MMA_AtomIJNSA_4SM904GMMA30MMA_64x64x32_F32E4M3E4M3_SS_TNILNSO_7ScaleInE1ELSQ_1EEEEEENSA_6LayoutISE_NSB_IJNSC_ILi0EEESU_SU_EEEEENSB_IJNSA_10UnderscoreESX_SX_EEEEENS7_6detail26Sm90ImplicitGemmTileTraitsINSA_20SM90_TMA_LOAD_IM2COLENSA_14ComposedLayoutINSA_7SwizzleILi2ELi4ELi3EEENSA_18smem_ptr_flag_bitsILi8EEENST_INSB_IJNSB_IJNSC_ILi8EEES18_EEENSB_IJSH_SD_EEENSB_IJSD_NSC_ILi28EEEEEEEEENSB_IJNSB_IJSH_NSC_ILi512EEEEEENSB_IJSD_SU_EEENSB_IJSU_NSC_ILi4096EEEEEEEEEEEEEvEENS11_INSA_13SM90_TMA_LOADES1L_vEEEENS_8epilogue10collective6detail29Sm90TmaWarpSpecializedAdapterINS1R_15DefaultEpilogueISK_NSB_IJNSB_IJlllEEESD_SU_EEES1W_NS1Q_6thread17LinearCombinationISK_Li1EffLNS1X_9ScaleType4KindE0ELNS_15FloatRoundStyleE2ESK_EENS_4gemm15EpilogueDefaultEEEEEvvEEEEvNT_6ParamsE)
        /*0020*/ 	.word	0x00000000
.L_16:


//--------------------- .nv.compat                --------------------------
	.section	.nv.compat,"",@"SHT_CUDA_COMPAT_INFO"
	.align	4
        /*0000*/ 	.byte	0x02, 0x09, 0x01, 0x00, 0x02, 0x02, 0x04, 0x00, 0x02, 0x05, 0x05, 0x00, 0x03, 0x07, 0x01, 0x01
        /*0010*/ 	.byte	0x02, 0x03, 0x01, 0x00, 0x02, 0x06, 0x01, 0x00, 0x04, 0x0b, 0x08, 0x00, 0x00, 0x00, 0x00, 0x00
        /*0020*/ 	.byte	0x00, 0x00, 0x00, 0x00


//--------------------- .nv.info._ZN7cutlass13device_kernelINS_4conv6kernel13ConvUniversalINS1_16ConvProblemShapeILNS1_8OperatorE0ELi2EEENS1_10collective14CollectiveConvINS1_46MainloopSm90TmaGmmaWarpSpecializedImplicitGemmILS5_0ELi28ELi2EN4cute5tupleIJNSA_1CILi1EEESD_SD_EEENS1_36KernelImplicitTmaWarpSpecializedSm90ELi1EEENSB_IJNSC_ILi64EEESH_NSB_IJSH_EEEEEENS_12float_e4m3_tESK_NSA_8TiledMMAINSA_8MMA_AtomIJNSA_4SM904GMMA30MMA_64x64x32_F32E4M3E4M3_SS_TNILNSO_7ScaleInE1ELSQ_1EEEEEENSA_6LayoutISE_NSB_IJNSC_ILi0EEESU_SU_EEEEENSB_IJNSA_10UnderscoreESX_SX_EEEEENS7_6detail26Sm90ImplicitGemmTileTraitsINSA_20SM90_TMA_LOAD_IM2COLENSA_14ComposedLayoutINSA_7SwizzleILi2ELi4ELi3EEENSA_18smem_ptr_flag_bitsILi8EEENST_INSB_IJNSB_IJNSC_ILi8EEES18_EEENSB_IJSH_SD_EEENSB_IJSD_NSC_ILi28EEEEEEEEENSB_IJNSB_IJSH_NSC_ILi512EEEEEENSB_IJSD_SU_EEENSB_IJSU_NSC_ILi4096EEEEEEEEEEEEEvEENS11_INSA_13SM90_TMA_LOADES1L_vEEEENS_8epilogue10collective6detail29Sm90TmaWarpSpecializedAdapterINS1R_15DefaultEpilogueISK_NSB_IJNSB_IJlllEEESD_SU_EEES1W_NS1Q_6thread17LinearCombinationISK_Li1EffLNS1X_9ScaleType4KindE0ELNS_15FloatRoundStyleE2ESK_EENS_4gemm15EpilogueDefaultEEEEEvvEEEEvNT_6ParamsE --------------------------
	.section	.nv.info._ZN7cutlass13device_kernelINS_4conv6kernel13ConvUniversalINS1_16ConvProblemShapeILNS1_8OperatorE0ELi2EEENS1_10collective14CollectiveConvINS1_46MainloopSm90TmaGmmaWarpSpecializedImplicitGemmILS5_0ELi28ELi2EN4cute5tupleIJNSA_1CILi1EEESD_SD_EEENS1_36KernelImplicitTmaWarpSpecializedSm90ELi1EEENSB_IJNSC_ILi64EEESH_NSB_IJSH_EEEEEENS_12float_e4m3_tESK_NSA_8TiledMMAINSA_8MMA_AtomIJNSA_4SM904GMMA30MMA_64x64x32_F32E4M3E4M3_SS_TNILNSO_7ScaleInE1ELSQ_1EEEEEENSA_6LayoutISE_NSB_IJNSC_ILi0EEESU_SU_EEEEENSB_IJNSA_10UnderscoreESX_SX_EEEEENS7_6detail26Sm90ImplicitGemmTileTraitsINSA_20SM90_TMA_LOAD_IM2COLENSA_14ComposedLayoutINSA_7SwizzleILi2ELi4ELi3EEENSA_18smem_ptr_flag_bitsILi8EEENST_INSB_IJNSB_IJNSC_ILi8EEES18_EEENSB_IJSH_SD_EEENSB_IJSD_NSC_ILi28EEEEEEEEENSB_IJNSB_IJSH_NSC_ILi512EEEEEENSB_IJSD_SU_EEENSB_IJSU_NSC_ILi4096EEEEEEEEEEEEEvEENS11_INSA_13SM90_TMA_LOADES1L_vEEEENS_8epilogue10collective6detail29Sm90TmaWarpSpecializedAdapterINS1R_15DefaultEpilogueISK_NSB_IJNSB_IJlllEEESD_SU_EEES1W_NS1Q_6thread17LinearCombinationISK_Li1EffLNS1X_9ScaleType4KindE0ELNS_15FloatRoundStyleE2ESK_EENS_4gemm15EpilogueDefaultEEEEEvvEEEEvNT_6ParamsE,"",@"SHT_CUDA_INFO"
	.sectionflags	@""
	.align	4


	//----- nvinfo : EIATTR_CUDA_API_VERSION
	.align		4
        /*0000*/ 	.byte	0x04, 0x37
        /*0002*/ 	.short	(.L_18 - .L_17)
.L_17:
        /*0004*/ 	.word	0x00000082


	//----- nvinfo : EIATTR_KPARAM_INFO
	.align		4
.L_18:
        /*0008*/ 	.byte	0x04, 0x17
        /*000a*/ 	.short	(.L_20 - .L_19)
.L_19:
        /*000c*/ 	.word	0x00000000
        /*0010*/ 	.short	0x0000
        /*0012*/ 	.short	0x0070
        /*0014*/ 	.byte	0x00, 0xf0, 0x01, 0x0e


	//----- nvinfo : EIATTR_SPARSE_MMA_MASK
	.align		4
.L_20:
        /*0018*/ 	.byte	0x03, 0x50
        /*001a*/ 	.short	0x0000


	//----- nvinfo : EIATTR_MAXREG_COUNT
	.align		4
        /*001c*/ 	.byte	0x03, 0x1b
        /*001e*/ 	.short	0x00ff


	//----- nvinfo : EIATTR_NUM_BARRIERS
	.align		4
        /*0020*/ 	.byte	0x02, 0x4c
        /*0022*/ 	.byte	0x01
	.zero		1


	//----- nvinfo : EIATTR_MERCURY_ISA_VERSION
	.align		4
        /*0024*/ 	.byte	0x03, 0x5f
        /*0026*/ 	.short	0x0101


	//----- nvinfo : EIATTR_COOP_GROUP_MASK_REGIDS
	.align		4
        /*0028*/ 	.byte	0x04, 0x29
        /*002a*/ 	.short	(.L_22 - .L_21)


	//   ....[0]....
.L_21:
        /*002c*/ 	.word	0xffffffff


	//   ....[1]....
        /*0030*/ 	.word	0xffffffff


	//   ....[2]....
        /*0034*/ 	.word	0xffffffff


	//----- nvinfo : EIATTR_COOP_GROUP_INSTR_OFFSETS
	.align		4
.L_22:
        /*0038*/ 	.byte	0x04, 0x28
        /*003a*/ 	.short	(.L_24 - .L_23)


	//   ....[0]....
.L_23:
        /*003c*/ 	.word	0x00000060


	//   ....[1]....
        /*0040*/ 	.word	0x00000070


	//   ....[2]....
        /*0044*/ 	.word	0x00000130


	//----- nvinfo : EIATTR_MBARRIER_INSTR_OFFSETS
	.align		4
.L_24:
        /*0048*/ 	.byte	0x04, 0x39
        /*004a*/ 	.short	(.L_26 - .L_25)


	//   ....[0]....
.L_25:
        /*004c*/ 	.word	0x00000270
        /*0050*/ 	.word	0x000000ff
        /*0054*/ 	.word	0x00038000
        /*0058*/ 	.short	0x0100
        /*005a*/ 	.byte	0x08
	.zero		1


	//   ....[1]....
        /*005c*/ 	.word	0x00000280
        /*0060*/ 	.word	0x000000ff
        /*0064*/ 	.word	0x000380e0
        /*0068*/ 	.short	0x0100
        /*006a*/ 	.byte	0x08
	.zero		1


	//   ....[2]....
        /*006c*/ 	.word	0x00000290
        /*0070*/ 	.word	0x000000ff
        /*0074*/ 	.word	0x00038008
        /*0078*/ 	.short	0x0100
        /*007a*/ 	.byte	0x08
	.zero		1


	//   ....[3]....
        /*007c*/ 	.word	0x000002a0
        /*0080*/ 	.word	0x000000ff
        /*0084*/ 	.word	0x000380e8
        /*0088*/ 	.short	0x0100
        /*008a*/ 	.byte	0x08
	.zero		1


	//   ....[4]....
        /*008c*/ 	.word	0x000002b0
        /*0090*/ 	.word	0x000000ff
        /*0094*/ 	.word	0x00038010
        /*0098*/ 	.short	0x0100
        /*009a*/ 	.byte	0x08
	.zero		1


	//   ....[5]....
        /*009c*/ 	.word	0x000002c0
        /*00a0*/ 	.word	0x000000ff
        /*00a4*/ 	.word	0x000380f0
        /*00a8*/ 	.short	0x0100
        /*00aa*/ 	.byte	0x08
	.zero		1


	//   ....[6]....
        /*00ac*/ 	.word	0x000002d0
        /*00b0*/ 	.word	0x000000ff
        /*00b4*/ 	.word	0x00038018
        /*00b8*/ 	.short	0x0100
        /*00ba*/ 	.byte	0x08
	.zero		1


	//   ....[7]....
        /*00bc*/ 	.word	0x000002e0
        /*00c0*/ 	.word	0x000000ff
        /*00c4*/ 	.word	0x000380f8
        /*00c8*/ 	.short	0x0100
        /*00ca*/ 	.byte	0x08
	.zero		1


	//   ....[8]....
        /*00cc*/ 	.word	0x000002f0
        /*00d0*/ 	.word	0x000000ff
        /*00d4*/ 	.word	0x00038020
        /*00d8*/ 	.short	0x0100
        /*00da*/ 	.byte	0x08
	.zero		1


	//   ....[9]....
        /*00dc*/ 	.word	0x00000300
        /*00e0*/ 	.word	0x000000ff
        /*00e4*/ 	.word	0x00038100
        /*00e8*/ 	.short	0x0100
        /*00ea*/ 	.byte	0x08
	.zero		1


	//   ....[10]....
        /*00ec*/ 	.word	0x00000310
        /*00f0*/ 	.word	0x000000ff
        /*00f4*/ 	.word	0x00038028
        /*00f8*/ 	.short	0x0100
        /*00fa*/ 	.byte	0x08
	.zero		1


	//   ....[11]....
        /*00fc*/ 	.word	0x00000320
        /*0100*/ 	.word	0x000000ff
        /*0104*/ 	.word	0x00038108
        /*0108*/ 	.short	0x0100
        /*010a*/ 	.byte	0x08
	.zero		1


	//   ....[12]....
        /*010c*/ 	.word	0x00000330
        /*0110*/ 	.word	0x000000ff
        /*0114*/ 	.word	0x00038030
        /*0118*/ 	.short	0x0100
        /*011a*/ 	.byte	0x08
	.zero		1


	//   ....[13]....
        /*011c*/ 	.word	0x00000340
        /*0120*/ 	.word	0x000000ff
        /*0124*/ 	.word	0x00038110
        /*0128*/ 	.short	0x0100
        /*012a*/ 	.byte	0x08
	.zero		1


	//   ....[14]....
        /*012c*/ 	.word	0x00000350
        /*0130*/ 	.word	0x000000ff
        /*0134*/ 	.word	0x00038038
        /*0138*/ 	.short	0x0100
        /*013a*/ 	.byte	0x08
	.zero		1


	//   ....[15]....
        /*013c*/ 	.word	0x00000360
        /*0140*/ 	.word	0x000000ff
        /*0144*/ 	.word	0x00038118
        /*0148*/ 	.short	0x0100
        /*014a*/ 	.byte	0x08
	.zero		1


	//   ....[16]....
        /*014c*/ 	.word	0x00000370
        /*0150*/ 	.word	0x000000ff
        /*0154*/ 	.word	0x00038040
        /*0158*/ 	.short	0x0100
        /*015a*/ 	.byte	0x08
	.zero		1


	//   ....[17]....
        /*015c*/ 	.word	0x00000380
        /*0160*/ 	.word	0x000000ff
        /*0164*/ 	.word	0x00038120
        /*0168*/ 	.short	0x0100
        /*016a*/ 	.byte	0x08
	.zero		1


	//   ....[18]....
        /*016c*/ 	.word	0x00000390
        /*0170*/ 	.word	0x000000ff
        /*0174*/ 	.word	0x00038048
        /*0178*/ 	.short	0x0100
        /*017a*/ 	.byte	0x08
	.zero		1


	//   ....[19]....
        /*017c*/ 	.word	0x000003a0
        /*0180*/ 	.word	0x000000ff
        /*0184*/ 	.word	0x00038128
        /*0188*/ 	.short	0x0100
        /*018a*/ 	.byte	0x08
	.zero		1


	//   ....[20]....
        /*018c*/ 	.word	0x000003b0
        /*0190*/ 	.word	0x000000ff
        /*0194*/ 	.word	0x00038050
        /*0198*/ 	.short	0x0100
        /*019a*/ 	.byte	0x08
	.zero		1


	//   ....[21]....
        /*019c*/ 	.word	0x000003c0
        /*01a0*/ 	.word	0x000000ff
        /*01a4*/ 	.word	0x00038130
        /*01a8*/ 	.short	0x0100
        /*01aa*/ 	.byte	0x08
	.zero		1


	//   ....[22]....
        /*01ac*/ 	.word	0x000003d0
        /*01b0*/ 	.word	0x000000ff
        /*01b4*/ 	.word	0x00038058
        /*01b8*/ 	.short	0x0100
        /*01ba*/ 	.byte	0x08
	.zero		1


	//   ....[23]....
        /*01bc*/ 	.word	0x000003e0
        /*01c0*/ 	.word	0x000000ff
        /*01c4*/ 	.word	0x00038138
        /*01c8*/ 	.short	0x0100
        /*01ca*/ 	.byte	0x08
	.zero		1


	//   ....[24]....
        /*01cc*/ 	.word	0x000003f0
        /*01d0*/ 	.word	0x000000ff
        /*01d4*/ 	.word	0x00038060
        /*01d8*/ 	.short	0x0100
        /*01da*/ 	.byte	0x08
	.zero		1


	//   ....[25]....
        /*01dc*/ 	.word	0x00000400
        /*01e0*/ 	.word	0x000000ff
        /*01e4*/ 	.word	0x00038140
        /*01e8*/ 	.short	0x0100
        /*01ea*/ 	.byte	0x08
	.zero		1


	//   ....[26]....
        /*01ec*/ 	.word	0x00000410
        /*01f0*/ 	.word	0x000000ff
        /*01f4*/ 	.word	0x00038068
        /*01f8*/ 	.short	0x0100
        /*01fa*/ 	.byte	0x08
	.zero		1


	//   ....[27]....
        /*01fc*/ 	.word	0x00000420
        /*0200*/ 	.word	0x000000ff
        /*0204*/ 	.word	0x00038148
        /*0208*/ 	.short	0x0100
        /*020a*/ 	.byte	0x08
	.zero		1


	//   ....[28]....
        /*020c*/ 	.word	0x00000430
        /*0210*/ 	.word	0x000000ff
        /*0214*/ 	.word	0x00038070
        /*0218*/ 	.short	0x0100
        /*021a*/ 	.byte	0x08
	.zero		1


	//   ....[29]....
        /*021c*/ 	.word	0x00000440
        /*0220*/ 	.word	0x000000ff
        /*0224*/ 	.word	0x00038150
        /*0228*/ 	.short	0x0100
        /*022a*/ 	.byte	0x08
	.zero		1


	//   ....[30]....
        /*022c*/ 	.word	0x00000450
        /*0230*/ 	.word	0x000000ff
        /*0234*/ 	.word	0x00038078
        /*0238*/ 	.short	0x0100
        /*023a*/ 	.byte	0x08
	.zero		1


	//   ....[31]....
        /*023c*/ 	.word	0x00000460
        /*0240*/ 	.word	0x000000ff
        /*0244*/ 	.word	0x00038158
        /*0248*/ 	.short	0x0100
        /*024a*/ 	.byte	0x08
	.zero		1


	//   ....[32]....
        /*024c*/ 	.word	0x00000470
        /*0250*/ 	.word	0x000000ff
        /*0254*/ 	.word	0x00038080
        /*0258*/ 	.short	0x0100
        /*025a*/ 	.byte	0x08
	.zero		1


	//   ....[33]....
        /*025c*/ 	.word	0x00000480
        /*0260*/ 	.word	0x000000ff
        /*0264*/ 	.word	0x00038160
        /*0268*/ 	.short	0x0100
        /*026a*/ 	.byte	0x08
	.zero		1


	//   ....[34]....
        /*026c*/ 	.word	0x00000490
        /*0270*/ 	.word	0x000000ff
        /*0274*/ 	.word	0x00038088
        /*0278*/ 	.short	0x0100
        /*027a*/ 	.byte	0x08
	.zero		1


	//   ....[35]....
        /*027c*/ 	.word	0x000004a0
        /*0280*/ 	.word	0x000000ff
        /*0284*/ 	.word	0x00038168
        /*0288*/ 	.short	0x0100
        /*028a*/ 	.byte	0x08
	.zero		1


	//   ....[36]....
        /*028c*/ 	.word	0x000004b0
        /*0290*/ 	.word	0x000000ff
        /*0294*/ 	.word	0x00038090
        /*0298*/ 	.short	0x0100
        /*029a*/ 	.byte	0x08
	.zero		1


	//   ....[37]....
        /*029c*/ 	.word	0x000004c0
        /*02a0*/ 	.word	0x000000ff
        /*02a4*/ 	.word	0x00038170
        /*02a8*/ 	.short	0x0100
        /*02aa*/ 	.byte	0x08
	.zero		1


	//   ....[38]....
        /*02ac*/ 	.word	0x000004d0
        /*02b0*/ 	.word	0x000000ff
        /*02b4*/ 	.word	0x00038098
        /*02b8*/ 	.short	0x0100
        /*02ba*/ 	.byte	0x08
	.zero		1


	//   ....[39]....
        /*02bc*/ 	.word	0x000004e0
        /*02c0*/ 	.word	0x000000ff
        /*02c4*/ 	.word	0x00038178
        /*02c8*/ 	.short	0x0100
        /*02ca*/ 	.byte	0x08
	.zero		1


	//   ....[40]....
        /*02cc*/ 	.word	0x000004f0
        /*02d0*/ 	.word	0x000000ff
        /*02d4*/ 	.word	0x000380a0
        /*02d8*/ 	.short	0x0100
        /*02da*/ 	.byte	0x08
	.zero		1


	//   ....[41]....
        /*02dc*/ 	.word	0x00000500
        /*02e0*/ 	.word	0x000000ff
        /*02e4*/ 	.word	0x00038180
        /*02e8*/ 	.short	0x0100
        /*02ea*/ 	.byte	0x08
	.zero		1


	//   ....[42]....
        /*02ec*/ 	.word	0x00000510
        /*02f0*/ 	.word	0x000000ff
        /*02f4*/ 	.word	0x000380a8
        /*02f8*/ 	.short	0x0100
        /*02fa*/ 	.byte	0x08
	.zero		1


	//   ....[43]....
        /*02fc*/ 	.word	0x00000520
        /*0300*/ 	.word	0x000000ff
        /*0304*/ 	.word	0x00038188
        /*0308*/ 	.short	0x0100
        /*030a*/ 	.byte	0x08
	.zero		1


	//   ....[44]....
        /*030c*/ 	.word	0x00000530
        /*0310*/ 	.word	0x000000ff
        /*0314*/ 	.word	0x000380b0
        /*0318*/ 	.short	0x0100
        /*031a*/ 	.byte	0x08
	.zero		1


	//   ....[45]....
        /*031c*/ 	.word	0x00000540
        /*0320*/ 	.word	0x000000ff
        /*0324*/ 	.word	0x00038190
        /*0328*/ 	.short	0x0100
        /*032a*/ 	.byte	0x08
	.zero		1


	//   ....[46]....
        /*032c*/ 	.word	0x00000550
        /*0330*/ 	.word	0x000000ff
        /*0334*/ 	.word	0x000380b8
        /*0338*/ 	.short	0x0100
        /*033a*/ 	.byte	0x08
	.zero		1


	//   ....[47]....
        /*033c*/ 	.word	0x00000560
        /*0340*/ 	.word	0x000000ff
        /*0344*/ 	.word	0x00038198
        /*0348*/ 	.short	0x0100
        /*034a*/ 	.byte	0x08
	.zero		1


	//   ....[48]....
        /*034c*/ 	.word	0x00000570
        /*0350*/ 	.word	0x000000ff
        /*0354*/ 	.word	0x000380c0
        /*0358*/ 	.short	0x0100
        /*035a*/ 	.byte	0x08
	.zero		1


	//   ....[49]....
        /*035c*/ 	.word	0x00000580
        /*0360*/ 	.word	0x000000ff
        /*0364*/ 	.word	0x000381a0
        /*0368*/ 	.short	0x0100
        /*036a*/ 	.byte	0x08
	.zero		1


	//   ....[50]....
        /*036c*/ 	.word	0x00000590
        /*0370*/ 	.word	0x000000ff
        /*0374*/ 	.word	0x000380c8
        /*0378*/ 	.short	0x0100
        /*037a*/ 	.byte	0x08
	.zero		1


	//   ....[51]....
        /*037c*/ 	.word	0x000005a0
        /*0380*/ 	.word	0x000000ff
        /*0384*/ 	.word	0x000381a8
        /*0388*/ 	.short	0x0100
        /*038a*/ 	.byte	0x08
	.zero		1


	//   ....[52]....
        /*038c*/ 	.word	0x000005b0
        /*0390*/ 	.word	0x000000ff
        /*0394*/ 	.word	0x000380d0
        /*0398*/ 	.short	0x0100
        /*039a*/ 	.byte	0x08
	.zero		1


	//   ....[53]....
        /*039c*/ 	.word	0x000005c0
        /*03a0*/ 	.word	0x000000ff
        /*03a4*/ 	.word	0x000381b0
        /*03a8*/ 	.short	0x0100
        /*03aa*/ 	.byte	0x08
	.zero		1


	//   ....[54]....
        /*03ac*/ 	.word	0x000005d0
        /*03b0*/ 	.word	0x000000ff
        /*03b4*/ 	.word	0x000380d8
        /*03b8*/ 	.short	0x0100
        /*03ba*/ 	.byte	0x08
	.zero		1


	//   ....[55]....
        /*03bc*/ 	.word	0x000005e0
        /*03c0*/ 	.word	0x000000ff
        /*03c4*/ 	.word	0x000381b8
        /*03c8*/ 	.short	0x0100
        /*03ca*/ 	.byte	0x08
	.zero		1


	//   ....[56]....
        /*03cc*/ 	.word	0x00000b90
        /*03d0*/ 	.word	0x00000009
        /*03d4*/ 	.word	0x00038000
        /*03d8*/ 	.short	0x010a
        /*03da*/ 	.byte	0x3f
	.zero		1


	//   ....[57]....
        /*03dc*/ 	.word	0x00000eb0
        /*03e0*/ 	.word	0x00000008
        /*03e4*/ 	.word	0x00038000
        /*03e8*/ 	.short	0x010a
        /*03ea*/ 	.byte	0x3f
	.zero		1


	//   ....[58]....
        /*03ec*/ 	.word	0x00001010
        /*03f0*/ 	.word	0x000000ff
        /*03f4*/ 	.word	0x00000000
        /*03f8*/ 	.short	0x0101
        /*03fa*/ 	.byte	0x06
	.zero		1


	//   ....[59]....
        /*03fc*/ 	.word	0x00001210
        /*0400*/ 	.word	0x00000004
        /*0404*/ 	.word	0x00000000
        /*0408*/ 	.short	0x0101
        /*040a*/ 	.byte	0x3f
	.zero		1


	//   ....[60]....
        /*040c*/ 	.word	0x00003bf0
        /*0410*/ 	.word	0x0000000c
        /*0414*/ 	.word	0x000380e0
        /*0418*/ 	.short	0x010a
        /*041a*/ 	.byte	0x3f
	.zero		1


	//   ....[61]....
        /*041c*/ 	.word	0x00004280
        /*0420*/ 	.word	0x00000003
        /*0424*/ 	.word	0x00000000
        /*0428*/ 	.short	0x010a
        /*042a*/ 	.byte	0x3f
	.zero		1


	//   ....[62]....
        /*042c*/ 	.word	0x00004330
        /*0430*/ 	.word	0x00000002
        /*0434*/ 	.word	0x00000000
        /*0438*/ 	.short	0x010a
        /*043a*/ 	.byte	0x3f
	.zero		1


	//   ....[63]....
        /*043c*/ 	.word	0x000043e0
        /*0440*/ 	.word	0x00000002
        /*0444*/ 	.word	0x00000000
        /*0448*/ 	.short	0x010a
        /*044a*/ 	.byte	0x3f
	.zero		1


	//   ....[64]....
        /*044c*/ 	.word	0x00004490
        /*0450*/ 	.word	0x00000002
        /*0454*/ 	.word	0x00000000
        /*0458*/ 	.short	0x010a
        /*045a*/ 	.byte	0x3f
	.zero		1


	//   ....[65]....
        /*045c*/ 	.word	0x00004540
        /*0460*/ 	.word	0x00000002
        /*0464*/ 	.word	0x00000000
        /*0468*/ 	.short	0x010a
        /*046a*/ 	.byte	0x3f
	.zero		1


	//   ....[66]....
        /*046c*/ 	.word	0x000045f0
        /*0470*/ 	.word	0x00000002
        /*0474*/ 	.word	0x00000000
        /*0478*/ 	.short	0x010a
        /*047a*/ 	.byte	0x3f
	.zero		1


	//   ....[67]....
        /*047c*/ 	.word	0x000046a0
        /*0480*/ 	.word	0x00000002
        /*0484*/ 	.word	0x00000000
        /*0488*/ 	.short	0x010a
        /*048a*/ 	.byte	0x3f
	.zero		1


	//   ....[68]....
        /*048c*/ 	.word	0x00004750
        /*0490*/ 	.word	0x00000002
        /*0494*/ 	.word	0x00000000
        /*0498*/ 	.short	0x010a
        /*049a*/ 	.byte	0x3f
	.zero		1


	//   ....[69]....
        /*049c*/ 	.word	0x00004800
        /*04a0*/ 	.word	0x00000002
        /*04a4*/ 	.word	0x00000000
        /*04a8*/ 	.short	0x010a
        /*04aa*/ 	.byte	0x3f
	.zero		1


	//   ....[70]....
        /*04ac*/ 	.word	0x000048b0
        /*04b0*/ 	.word	0x00000002
        /*04b4*/ 	.word	0x00000000
        /*04b8*/ 	.short	0x010a
        /*04ba*/ 	.byte	0x3f
	.zero		1


	//   ....[71]....
        /*04bc*/ 	.word	0x00004960
        /*04c0*/ 	.word	0x00000002
        /*04c4*/ 	.word	0x00000000
        /*04c8*/ 	.short	0x010a
        /*04ca*/ 	.byte	0x3f
	.zero		1


	//   ....[72]....
        /*04cc*/ 	.word	0x00004a10
        /*04d0*/ 	.word	0x00000002
        /*04d4*/ 	.word	0x00000000
        /*04d8*/ 	.short	0x010a
        /*04da*/ 	.byte	0x3f
	.zero		1


	//   ....[73]....
        /*04dc*/ 	.word	0x00004ac0
        /*04e0*/ 	.word	0x00000002
        /*04e4*/ 	.word	0x00000000
        /*04e8*/ 	.short	0x010a
        /*04ea*/ 	.byte	0x3f
	.zero		1


	//   ....[74]....
        /*04ec*/ 	.word	0x00004b70
        /*04f0*/ 	.word	0x00000002
        /*04f4*/ 	.word	0x00000000
        /*04f8*/ 	.short	0x010a
        /*04fa*/ 	.byte	0x3f
	.zero		1


	//   ....[75]....
        /*04fc*/ 	.word	0x00004c20
        /*0500*/ 	.word	0x00000002
        /*0504*/ 	.word	0x00000000
        /*0508*/ 	.short	0x010a
        /*050a*/ 	.byte	0x3f
	.zero		1


	//   ....[76]....
        /*050c*/ 	.word	0x00004cd0
        /*0510*/ 	.word	0x00000002
        /*0514*/ 	.word	0x00000000
        /*0518*/ 	.short	0x010a
        /*051a*/ 	.byte	0x3f
	.zero		1


	//   ....[77]....
        /*051c*/ 	.word	0x00004d80
        /*0520*/ 	.word	0x00000002
        /*0524*/ 	.word	0x00000000
        /*0528*/ 	.short	0x010a
        /*052a*/ 	.byte	0x3f
	.zero		1


	//   ....[78]....
        /*052c*/ 	.word	0x00004e30
        /*0530*/ 	.word	0x00000002
        /*0534*/ 	.word	0x00000000
        /*0538*/ 	.short	0x010a
        /*053a*/ 	.byte	0x3f
	.zero		1


	//   ....[79]....
        /*053c*/ 	.word	0x00004ee0
        /*0540*/ 	.word	0x00000002
        /*0544*/ 	.word	0x00000000
        /*0548*/ 	.short	0x010a
        /*054a*/ 	.byte	0x3f
	.zero		1


	//   ....[80]....
        /*054c*/ 	.word	0x00004f90
        /*0550*/ 	.word	0x00000002
        /*0554*/ 	.word	0x00000000
        /*0558*/ 	.short	0x010a
        /*055a*/ 	.byte	0x3f
	.zero		1


	//   ....[81]....
        /*055c*/ 	.word	0x00005040
        /*0560*/ 	.word	0x00000002
        /*0564*/ 	.word	0x00000000
        /*0568*/ 	.short	0x010a
        /*056a*/ 	.byte	0x3f
	.zero		1


	//   ....[82]....
        /*056c*/ 	.word	0x000050f0
        /*0570*/ 	.word	0x00000002
        /*0574*/ 	.word	0x00000000
        /*0578*/ 	.short	0x010a
        /*057a*/ 	.byte	0x3f
	.zero		1


	//   ....[83]....
        /*057c*/ 	.word	0x000051a0
        /*0580*/ 	.word	0x00000002
        /*0584*/ 	.word	0x00000000
        /*0588*/ 	.short	0x010a
        /*058a*/ 	.byte	0x3f
	.zero		1


	//   ....[84]....
        /*058c*/ 	.word	0x00005250
        /*0590*/ 	.word	0x00000002
        /*0594*/ 	.word	0x00000000
        /*0598*/ 	.short	0x010a
        /*059a*/ 	.byte	0x3f
	.zero		1


	//   ....[85]....
        /*059c*/ 	.word	0x00005300
        /*05a0*/ 	.word	0x00000002
        /*05a4*/ 	.word	0x00000000
        /*05a8*/ 	.short	0x010a
        /*05aa*/ 	.byte	0x3f
	.zero		1


	//   ....[86]....
        /*05ac*/ 	.word	0x000053b0
        /*05b0*/ 	.word	0x00000002
        /*05b4*/ 	.word	0x00000000
        /*05b8*/ 	.short	0x010a
        /*05ba*/ 	.byte	0x3f
	.zero		1


	//   ....[87]....
        /*05bc*/ 	.word	0x00005460
        /*05c0*/ 	.word	0x00000002
        /*05c4*/ 	.word	0x00000000
        /*05c8*/ 	.short	0x010a
        /*05ca*/ 	.byte	0x3f
	.zero		1


	//   ....[88]....
        /*05cc*/ 	.word	0x00005510
        /*05d0*/ 	.word	0x00000005
        /*05d4*/ 	.word	0x00000000
        /*05d8*/ 	.short	0x010a
        /*05da*/ 	.byte	0x3f
	.zero		1


	//----- nvinfo : EIATTR_NUM_MBARRIERS
	.align		4
.L_26:
        /*05dc*/ 	.byte	0x03, 0x38
        /*05de*/ 	.short	0x0038


	//----- nvinfo : EIATTR_EXIT_INSTR_OFFSETS
	.align		4
        /*05e0*/ 	.byte	0x04, 0x1c
        /*05e2*/ 	.short	(.L_28 - .L_27)


	//   ....[0]....
.L_27:
        /*05e4*/ 	.word	0x000009c0


	//   ....[1]....
        /*05e8*/ 	.word	0x00001350


	//   ....[2]....
        /*05ec*/ 	.word	0x00003090


	//   ....[3]....
        /*05f0*/ 	.word	0x000030b0


	//   ....[4]....
        /*05f4*/ 	.word	0x000039b0


	//   ....[5]....
        /*05f8*/ 	.word	0x000039d0


	//   ....[6]....
        /*05fc*/ 	.word	0x000039f0


	//   ....[7]....
        /*0600*/ 	.word	0x00004170


	//   ....[8]....
        /*0604*/ 	.word	0x00005540


	//----- nvinfo : EIATTR_MAX_THREADS
	.align		4
.L_28:
        /*0608*/ 	.byte	0x04, 0x05
        /*060a*/ 	.short	(.L_30 - .L_29)
.L_29:
        /*060c*/ 	.word	0x00000100
        /*0610*/ 	.word	0x00000001
        /*0614*/ 	.word	0x00000001


	//----- nvinfo : EIATTR_CRS_STACK_SIZE
	.align		4
.L_30:
        /*0618*/ 	.byte	0x04, 0x1e
        /*061a*/ 	.short	(.L_32 - .L_31)
.L_31:
        /*061c*/ 	.word	0x00000000


	//----- nvinfo : EIATTR_CBANK_PARAM_SIZE
	.align		4
.L_32:
        /*0620*/ 	.byte	0x03, 0x19
        /*0622*/ 	.short	0x03f0


	//----- nvinfo : EIATTR_PARAM_CBANK
	.align		4
        /*0624*/ 	.byte	0x04, 0x0a
        /*0626*/ 	.short	(.L_34 - .L_33)
	.align		4
.L_33:
        /*0628*/ 	.word	index@(.nv.constant0._ZN7cutlass13device_kernelINS_4conv6kernel13ConvUniversalINS1_16ConvProblemShapeILNS1_8OperatorE0ELi2EEENS1_10collective14CollectiveConvINS1_46MainloopSm90TmaGmmaWarpSpecializedImplicitGemmILS5_0ELi28ELi2EN4cute5tupleIJNSA_1CILi1EEESD_SD_EEENS1_36KernelImplicitTmaWarpSpecializedSm90ELi1EEENSB_IJNSC_ILi64EEESH_NSB_IJSH_EEEEEENS_12float_e4m3_tESK_NSA_8TiledMMAINSA_8MMA_AtomIJNSA_4SM904GMMA30MMA_64x64x32_F32E4M3E4M3_SS_TNILNSO_7ScaleInE1ELSQ_1EEEEEENSA_6LayoutISE_NSB_IJNSC_ILi0EEESU_SU_EEEEENSB_IJNSA_10UnderscoreESX_SX_EEEEENS7_6detail26Sm90ImplicitGemmTileTraitsINSA_20SM90_TMA_LOAD_IM2COLENSA_14ComposedLayoutINSA_7SwizzleILi2ELi4ELi3EEENSA_18smem_ptr_flag_bitsILi8EEENST_INSB_IJNSB_IJNSC_ILi8EEES18_EEENSB_IJSH_SD_EEENSB_IJSD_NSC_ILi28EEEEEEEEENSB_IJNSB_IJSH_NSC_ILi512EEEEEENSB_IJSD_SU_EEENSB_IJSU_NSC_ILi4096EEEEEEEEEEEEEvEENS11_INSA_13SM90_TMA_LOADES1L_vEEEENS_8epilogue10collective6detail29Sm90TmaWarpSpecializedAdapterINS1R_15DefaultEpilogueISK_NSB_IJNSB_IJlllEEESD_SU_EEES1W_NS1Q_6thread17LinearCombinationISK_Li1EffLNS1X_9ScaleType4KindE0ELNS_15FloatRoundStyleE2ESK_EENS_4gemm15EpilogueDefaultEEEEEvvEEEEvNT_6ParamsE)
        /*062c*/ 	.short	0x0210
        /*062e*/ 	.short	0x03f0


	//----- nvinfo : EIATTR_SW_WAR
	.align		4
.L_34:
        /*0630*/ 	.byte	0x04, 0x36
        /*0632*/ 	.short	(.L_36 - .L_35)
.L_35:
        /*0634*/ 	.word	0x00000008
.L_36:


//--------------------- .nv.callgraph             --------------------------
	.section	.nv.callgraph,"",@"SHT_CUDA_CALLGRAPH"
	.align	4
	.sectionentsize	8
	.align		4
        /*0000*/ 	.word	0x00000000
	.align		4
        /*0004*/ 	.word	0xffffffff
	.align		4
        /*0008*/ 	.word	0x00000000
	.align		4
        /*000c*/ 	.word	0xfffffffe
	.align		4
        /*0010*/ 	.word	0x00000000
	.align		4
        /*0014*/ 	.word	0xfffffffd
	.align		4
        /*0018*/ 	.word	0x00000000
	.align		4
        /*001c*/ 	.word	0xfffffffc


//--------------------- .nv.constant4             --------------------------
	.section	.nv.constant4,"a",@progbits
	.align	8
	.align		8
.nv.constant4:
        /*0000*/ 	.dword	_ZN39_INTERNAL_e6413c7c_4_k_cu_8e1e0243_28464cuda3std3__45__cpo5beginE
	.align		8
        /*0008*/ 	.dword	_ZN39_INTERNAL_e6413c7c_4_k_cu_8e1e0243_28464cuda3std3__45__cpo3endE
	.align		8
        /*0010*/ 	.dword	_ZN39_INTERNAL_e6413c7c_4_k_cu_8e1e0243_28464cuda3std3__45__cpo6cbeginE
	.align		8
        /*0018*/ 	.dword	_ZN39_INTERNAL_e6413c7c_4_k_cu_8e1e0243_28464cuda3std3__45__cpo4cendE
	.align		8
        /*0020*/ 	.dword	_ZN39_INTERNAL_e6413c7c_4_k_cu_8e1e0243_28464cuda3std3__441_GLOBAL__N__e6413c7c_4_k_cu_8e1e0243_28466ignoreE
	.align		8
        /*0028*/ 	.dword	_ZN39_INTERNAL_e6413c7c_4_k_cu_8e1e0243_28464cuda3std3__419piecewise_constructE
	.align		8
        /*0030*/ 	.dword	_ZN39_INTERNAL_e6413c7c_4_k_cu_8e1e0243_28464cuda3std3__48in_placeE
	.align		8
        /*0038*/ 	.dword	_ZN39_INTERNAL_e6413c7c_4_k_cu_8e1e0243_28464cuda3std6ranges3__45__cpo4swapE
	.align		8
        /*0040*/ 	.dword	_ZN39_INTERNAL_e6413c7c_4_k_cu_8e1e0243_28464cuda3std6ranges3__45__cpo9iter_moveE
	.align		8
        /*0048*/ 	.dword	_ZN39_INTERNAL_e6413c7c_4_k_cu_8e1e0243_28464cute7productE
	.align		8
        /*0050*/ 	.dword	_ZN39_INTERNAL_e6413c7c_4_k_cu_8e1e0243_28464cute1_E


//--------------------- .text._ZN7cutlass13device_kernelINS_4conv6kernel13ConvUniversalINS1_16ConvProblemShapeILNS1_8OperatorE0ELi2EEENS1_10collective14CollectiveConvINS1_46MainloopSm90TmaGmmaWarpSpecializedImplicitGemmILS5_0ELi28ELi2EN4cute5tupleIJNSA_1CILi1EEESD_SD_EEENS1_36KernelImplicitTmaWarpSpecializedSm90ELi1EEENSB_IJNSC_ILi64EEESH_NSB_IJSH_EEEEEENS_12float_e4m3_tESK_NSA_8TiledMMAINSA_8MMA_AtomIJNSA_4SM904GMMA30MMA_64x64x32_F32E4M3E4M3_SS_TNILNSO_7ScaleInE1ELSQ_1EEEEEENSA_6LayoutISE_NSB_IJNSC_ILi0EEESU_SU_EEEEENSB_IJNSA_10UnderscoreESX_SX_EEEEENS7_6detail26Sm90ImplicitGemmTileTraitsINSA_20SM90_TMA_LOAD_IM2COLENSA_14ComposedLayoutINSA_7SwizzleILi2ELi4ELi3EEENSA_18smem_ptr_flag_bitsILi8EEENST_INSB_IJNSB_IJNSC_ILi8EEES18_EEENSB_IJSH_SD_EEENSB_IJSD_NSC_ILi28EEEEEEEEENSB_IJNSB_IJSH_NSC_ILi512EEEEEENSB_IJSD_SU_EEENSB_IJSU_NSC_ILi4096EEEEEEEEEEEEEvEENS11_INSA_13SM90_TMA_LOADES1L_vEEEENS_8epilogue10collective6detail29Sm90TmaWarpSpecializedAdapterINS1R_15DefaultEpilogueISK_NSB_IJNSB_IJlllEEESD_SU_EEES1W_NS1Q_6thread17LinearCombinationISK_Li1EffLNS1X_9ScaleType4KindE0ELNS_15FloatRoundStyleE2ESK_EENS_4gemm15EpilogueDefaultEEEEEvvEEEEvNT_6ParamsE --------------------------
	.section	.text._ZN7cutlass13device_kernelINS_4conv6kernel13ConvUniversalINS1_16ConvProblemShapeILNS1_8OperatorE0ELi2EEENS1_10collective14CollectiveConvINS1_46MainloopSm90TmaGmmaWarpSpecializedImplicitGemmILS5_0ELi28ELi2EN4cute5tupleIJNSA_1CILi1EEESD_SD_EEENS1_36KernelImplicitTmaWarpSpecializedSm90ELi1EEENSB_IJNSC_ILi64EEESH_NSB_IJSH_EEEEEENS_12float_e4m3_tESK_NSA_8TiledMMAINSA_8MMA_AtomIJNSA_4SM904GMMA30MMA_64x64x32_F32E4M3E4M3_SS_TNILNSO_7ScaleInE1ELSQ_1EEEEEENSA_6LayoutISE_NSB_IJNSC_ILi0EEESU_SU_EEEEENSB_IJNSA_10UnderscoreESX_SX_EEEEENS7_6detail26Sm90ImplicitGemmTileTraitsINSA_20SM90_TMA_LOAD_IM2COLENSA_14ComposedLayoutINSA_7SwizzleILi2ELi4ELi3EEENSA_18smem_ptr_flag_bitsILi8EEENST_INSB_IJNSB_IJNSC_ILi8EEES18_EEENSB_IJSH_SD_EEENSB_IJSD_NSC_ILi28EEEEEEEEENSB_IJNSB_IJSH_NSC_ILi512EEEEEENSB_IJSD_SU_EEENSB_IJSU_NSC_ILi4096EEEEEEEEEEEEEvEENS11_INSA_13SM90_TMA_LOADES1L_vEEEENS_8epilogue10collective6detail29Sm90TmaWarpSpecializedAdapterINS1R_15DefaultEpilogueISK_NSB_IJNSB_IJlllEEESD_SU_EEES1W_NS1Q_6thread17LinearCombinationISK_Li1EffLNS1X_9ScaleType4KindE0ELNS_15FloatRoundStyleE2ESK_EENS_4gemm15EpilogueDefaultEEEEEvvEEEEvNT_6ParamsE,"ax",@progbits
	.align	128
.text._ZN7cutlass13device_kernelINS_4conv6kernel13ConvUniversalINS1_16ConvProblemShapeILNS1_8OperatorE0ELi2EEENS1_10collective14CollectiveConvINS1_46MainloopSm90TmaGmmaWarpSpecializedImplicitGemmILS5_0ELi28ELi2EN4cute5tupleIJNSA_1CILi1EEESD_SD_EEENS1_36KernelImplicitTmaWarpSpecializedSm90ELi1EEENSB_IJNSC_ILi64EEESH_NSB_IJSH_EEEEEENS_12float_e4m3_tESK_NSA_8TiledMMAINSA_8MMA_AtomIJNSA_4SM904GMMA30MMA_64x64x32_F32E4M3E4M3_SS_TNILNSO_7ScaleInE1ELSQ_1EEEEEENSA_6LayoutISE_NSB_IJNSC_ILi0EEESU_SU_EEEEENSB_IJNSA_10UnderscoreESX_SX_EEEEENS7_6detail26Sm90ImplicitGemmTileTraitsINSA_20SM90_TMA_LOAD_IM2COLENSA_14ComposedLayoutINSA_7SwizzleILi2ELi4ELi3EEENSA_18smem_ptr_flag_bitsILi8EEENST_INSB_IJNSB_IJNSC_ILi8EEES18_EEENSB_IJSH_SD_EEENSB_IJSD_NSC_ILi28EEEEEEEEENSB_IJNSB_IJSH_NSC_ILi512EEEEEENSB_IJSD_SU_EEENSB_IJSU_NSC_ILi4096EEEEEEEEEEEEEvEENS11_INSA_13SM90_TMA_LOADES1L_vEEEENS_8epilogue10collective6detail29Sm90TmaWarpSpecializedAdapterINS1R_15DefaultEpilogueISK_NSB_IJNSB_IJlllEEESD_SU_EEES1W_NS1Q_6thread17LinearCombinationISK_Li1EffLNS1X_9ScaleType4KindE0ELNS_15FloatRoundStyleE2ESK_EENS_4gemm15EpilogueDefaultEEEEEvvEEEEvNT_6ParamsE:
        .type           _ZN7cutlass13device_kernelINS_4conv6kernel13ConvUniversalINS1_16ConvProblemShapeILNS1_8OperatorE0ELi2EEENS1_10collective14CollectiveConvINS1_46MainloopSm90TmaGmmaWarpSpecializedImplicitGemmILS5_0ELi28ELi2EN4cute5tupleIJNSA_1CILi1EEESD_SD_EEENS1_36KernelImplicitTmaWarpSpecializedSm90ELi1EEENSB_IJNSC_ILi64EEESH_NSB_IJSH_EEEEEENS_12float_e4m3_tESK_NSA_8TiledMMAINSA_8MMA_AtomIJNSA_4SM904GMMA30MMA_64x64x32_F32E4M3E4M3_SS_TNILNSO_7ScaleInE1ELSQ_1EEEEEENSA_6LayoutISE_NSB_IJNSC_ILi0EEESU_SU_EEEEENSB_IJNSA_10UnderscoreESX_SX_EEEEENS7_6detail26Sm90ImplicitGemmTileTraitsINSA_20SM90_TMA_LOAD_IM2COLENSA_14ComposedLayoutINSA_7SwizzleILi2ELi4ELi3EEENSA_18smem_ptr_flag_bitsILi8EEENST_INSB_IJNSB_IJNSC_ILi8EEES18_EEENSB_IJSH_SD_EEENSB_IJSD_NSC_ILi28EEEEEEEEENSB_IJNSB_IJSH_NSC_ILi512EEEEEENSB_IJSD_SU_EEENSB_IJSU_NSC_ILi4096EEEEEEEEEEEEEvEENS11_INSA_13SM90_TMA_LOADES1L_vEEEENS_8epilogue10collective6detail29Sm90TmaWarpSpecializedAdapterINS1R_15DefaultEpilogueISK_NSB_IJNSB_IJlllEEESD_SU_EEES1W_NS1Q_6thread17LinearCombinationISK_Li1EffLNS1X_9ScaleType4KindE0ELNS_15FloatRoundStyleE2ESK_EENS_4gemm15EpilogueDefaultEEEEEvvEEEEvNT_6ParamsE,@function
        .size           _ZN7cutlass13device_kernelINS_4conv6kernel13ConvUniversalINS1_16ConvProblemShapeILNS1_8OperatorE0ELi2EEENS1_10collective14CollectiveConvINS1_46MainloopSm90TmaGmmaWarpSpecializedImplicitGemmILS5_0ELi28ELi2EN4cute5tupleIJNSA_1CILi1EEESD_SD_EEENS1_36KernelImplicitTmaWarpSpecializedSm90ELi1EEENSB_IJNSC_ILi64EEESH_NSB_IJSH_EEEEEENS_12float_e4m3_tESK_NSA_8TiledMMAINSA_8MMA_AtomIJNSA_4SM904GMMA30MMA_64x64x32_F32E4M3E4M3_SS_TNILNSO_7ScaleInE1ELSQ_1EEEEEENSA_6LayoutISE_NSB_IJNSC_ILi0EEESU_SU_EEEEENSB_IJNSA_10UnderscoreESX_SX_EEEEENS7_6detail26Sm90ImplicitGemmTileTraitsINSA_20SM90_TMA_LOAD_IM2COLENSA_14ComposedLayoutINSA_7SwizzleILi2ELi4ELi3EEENSA_18smem_ptr_flag_bitsILi8EEENST_INSB_IJNSB_IJNSC_ILi8EEES18_EEENSB_IJSH_SD_EEENSB_IJSD_NSC_ILi28EEEEEEEEENSB_IJNSB_IJSH_NSC_ILi512EEEEEENSB_IJSD_SU_EEENSB_IJSU_NSC_ILi4096EEEEEEEEEEEEEvEENS11_INSA_13SM90_TMA_LOADES1L_vEEEENS_8epilogue10collective6detail29Sm90TmaWarpSpecializedAdapterINS1R_15DefaultEpilogueISK_NSB_IJNSB_IJlllEEESD_SU_EEES1W_NS1Q_6thread17LinearCombinationISK_Li1EffLNS1X_9ScaleType4KindE0ELNS_15FloatRoundStyleE2ESK_EENS_4gemm15EpilogueDefaultEEEEEvvEEEEvNT_6ParamsE,(.L_x_122 - _ZN7cutlass13device_kernelINS_4conv6kernel13ConvUniversalINS1_16ConvProblemShapeILNS1_8OperatorE0ELi2EEENS1_10collective14CollectiveConvINS1_46MainloopSm90TmaGmmaWarpSpecializedImplicitGemmILS5_0ELi28ELi2EN4cute5tupleIJNSA_1CILi1EEESD_SD_EEENS1_36KernelImplicitTmaWarpSpecializedSm90ELi1EEENSB_IJNSC_ILi64EEESH_NSB_IJSH_EEEEEENS_12float_e4m3_tESK_NSA_8TiledMMAINSA_8MMA_AtomIJNSA_4SM904GMMA30MMA_64x64x32_F32E4M3E4M3_SS_TNILNSO_7ScaleInE1ELSQ_1EEEEEENSA_6LayoutISE_NSB_IJNSC_ILi0EEESU_SU_EEEEENSB_IJNSA_10UnderscoreESX_SX_EEEEENS7_6detail26Sm90ImplicitGemmTileTraitsINSA_20SM90_TMA_LOAD_IM2COLENSA_14ComposedLayoutINSA_7SwizzleILi2ELi4ELi3EEENSA_18smem_ptr_flag_bitsILi8EEENST_INSB_IJNSB_IJNSC_ILi8EEES18_EEENSB_IJSH_SD_EEENSB_IJSD_NSC_ILi28EEEEEEEEENSB_IJNSB_IJSH_NSC_ILi512EEEEEENSB_IJSD_SU_EEENSB_IJSU_NSC_ILi4096EEEEEEEEEEEEEvEENS11_INSA_13SM90_TMA_LOADES1L_vEEEENS_8epilogue10collective6detail29Sm90TmaWarpSpecializedAdapterINS1R_15DefaultEpilogueISK_NSB_IJNSB_IJlllEEESD_SU_EEES1W_NS1Q_6thread17LinearCombinationISK_Li1EffLNS1X_9ScaleType4KindE0ELNS_15FloatRoundStyleE2ESK_EENS_4gemm15EpilogueDefaultEEEEEvvEEEEvNT_6ParamsE)
        .other          _ZN7cutlass13device_kernelINS_4conv6kernel13ConvUniversalINS1_16ConvProblemShapeILNS1_8OperatorE0ELi2EEENS1_10collective14CollectiveConvINS1_46MainloopSm90TmaGmmaWarpSpecializedImplicitGemmILS5_0ELi28ELi2EN4cute5tupleIJNSA_1CILi1EEESD_SD_EEENS1_36KernelImplicitTmaWarpSpecializedSm90ELi1EEENSB_IJNSC_ILi64EEESH_NSB_IJSH_EEEEEENS_12float_e4m3_tESK_NSA_8TiledMMAINSA_8MMA_AtomIJNSA_4SM904GMMA30MMA_64x64x32_F32E4M3E4M3_SS_TNILNSO_7ScaleInE1ELSQ_1EEEEEENSA_6LayoutISE_NSB_IJNSC_ILi0EEESU_SU_EEEEENSB_IJNSA_10UnderscoreESX_SX_EEEEENS7_6detail26Sm90ImplicitGemmTileTraitsINSA_20SM90_TMA_LOAD_IM2COLENSA_14ComposedLayoutINSA_7SwizzleILi2ELi4ELi3EEENSA_18smem_ptr_flag_bitsILi8EEENST_INSB_IJNSB_IJNSC_ILi8EEES18_EEENSB_IJSH_SD_EEENSB_IJSD_NSC_ILi28EEEEEEEEENSB_IJNSB_IJSH_NSC_ILi512EEEEEENSB_IJSD_SU_EEENSB_IJSU_NSC_ILi4096EEEEEEEEEEEEEvEENS11_INSA_13SM90_TMA_LOADES1L_vEEEENS_8epilogue10collective6detail29Sm90TmaWarpSpecializedAdapterINS1R_15DefaultEpilogueISK_NSB_IJNSB_IJlllEEESD_SU_EEES1W_NS1Q_6thread17LinearCombinationISK_Li1EffLNS1X_9ScaleType4KindE0ELNS_15FloatRoundStyleE2ESK_EENS_4gemm15EpilogueDefaultEEEEEvvEEEEvNT_6ParamsE,@"STO_CUDA_ENTRY STV_DEFAULT"
_ZN7cutlass13device_kernelINS_4conv6kernel13ConvUniversalINS1_16ConvProblemShapeILNS1_8OperatorE0ELi2EEENS1_10collective14CollectiveConvINS1_46MainloopSm90TmaGmmaWarpSpecializedImplicitGemmILS5_0ELi28ELi2EN4cute5tupleIJNSA_1CILi1EEESD_SD_EEENS1_36KernelImplicitTmaWarpSpecializedSm90ELi1EEENSB_IJNSC_ILi64EEESH_NSB_IJSH_EEEEEENS_12float_e4m3_tESK_NSA_8TiledMMAINSA_8MMA_AtomIJNSA_4SM904GMMA30MMA_64x64x32_F32E4M3E4M3_SS_TNILNSO_7ScaleInE1ELSQ_1EEEEEENSA_6LayoutISE_NSB_IJNSC_ILi0EEESU_SU_EEEEENSB_IJNSA_10UnderscoreESX_SX_EEEEENS7_6detail26Sm90ImplicitGemmTileTraitsINSA_20SM90_TMA_LOAD_IM2COLENSA_14ComposedLayoutINSA_7SwizzleILi2ELi4ELi3EEENSA_18smem_ptr_flag_bitsILi8EEENST_INSB_IJNSB_IJNSC_ILi8EEES18_EEENSB_IJSH_SD_EEENSB_IJSD_NSC_ILi28EEEEEEEEENSB_IJNSB_IJSH_NSC_ILi512EEEEEENSB_IJSD_SU_EEENSB_IJSU_NSC_ILi4096EEEEEEEEEEEEEvEENS11_INSA_13SM90_TMA_LOADES1L_vEEEENS_8epilogue10collective6detail29Sm90TmaWarpSpecializedAdapterINS1R_15DefaultEpilogueISK_NSB_IJNSB_IJlllEEESD_SU_EEES1W_NS1Q_6thread17LinearCombinationISK_Li1EffLNS1X_9ScaleType4KindE0ELNS_15FloatRoundStyleE2ESK_EENS_4gemm15EpilogueDefaultEEEEEvvEEEEvNT_6ParamsE:
[----:B------:R-:W-:Y:S01]  /*0000*/  LDC R1, c[0x0][0x28] ;  /* 0x00000a00ff017b82 */ /* 0x000fe20000000800 */
[----:B------:R-:W0:Y:S01]  /*0010*/  S2R R10, SR_TID.X ;  /* 0x00000000000a7919 */ /* 0x000e220000002100 */
[----:B------:R-:W-:Y:S01]  /*0020*/  ELECT P0, URZ, PT ;  /* 0x00000000003f782f */ /* 0x000fe20003800000 */
[----:B------:R-:W-:Y:S01]  /*0030*/  BSSY B0, `(.L_x_0) ;  /* 0x000000f000007945 */ /* 0x000fe20003800000 */
[--C-:B0-----:R-:W-:Y:S02]  /*0040*/  SHF.R.U32.HI R0, RZ, 0x5, R10.reuse ;  /* 0x00000005ff007819 */ /* 0x101fe4000001160a */
[----:B------:R-:W-:-:S03]  /*0050*/  SHF.R.U32.HI R3, RZ, 0x7, R10 ;  /* 0x00000007ff037819 */ /* 0x000fc6000001160a */
[----:B------:R-:W0:Y:S04]  /*0060*/  SHFL.IDX PT, R2, R0, RZ, 0x1f ;  /* 0x00001fff00027589 */ /* 0x000e2800000e0000 */
[----:B------:R1:W2:Y:S01]  /*0070*/  SHFL.IDX PT, R9, R3, RZ, 0x1f ;  /* 0x00001fff03097589 */ /* 0x0002a200000e0000 */
[----:B0-----:R-:W-:-:S13]  /*0080*/  ISETP.NE.OR P0, PT, R2, RZ, !P0 ;  /* 0x000000ff0200720c */ /* 0x001fda0004705670 */
[----:B-12---:R-:W-:Y:S05]  /*0090*/  @P0 BRA `(.L_x_1) ;  /* 0x0000000000200947 */ /* 0x006fea0003800000 */
[----:B------:R-:W-:Y:S02]  /*00a0*/  ULDC.64 UR4, c[0x0][0x198] ;  /* 0x0000660000047ab9 */ /* 0x000fe40000000a00 */
[----:B------:R-:W-:Y:S02]  /*00b0*/  UIADD3 UR6, UP0, UR4, 0xf0, URZ ;  /* 0x000000f004067890 */ /* 0x000fe4000ff1e03f */
[----:B------:R-:W-:Y:S02]  /*00c0*/  UIADD3 UR4, UP1, UR4, 0x1f0, URZ ;  /* 0x000001f004047890 */ /* 0x000fe4000ff3e03f */
[----:B------:R-:W-:Y:S02]  /*00d0*/  UIADD3.X UR7, URZ, UR5, URZ, UP0, !UPT ;  /* 0x000000053f077290 */ /* 0x000fe400087fe43f */
[----:B------:R-:W-:-:S07]  /*00e0*/  UIADD3.X UR5, URZ, UR5, URZ, UP1, !UPT ;  /* 0x000000053f057290 */ /* 0x000fce0008ffe43f */
[----:B------:R0:W-:Y:S02]  /*00f0*/  UTMACCTL.PF [UR6] ;  /* 0x00000000060079b9 */ /* 0x0001e40008040000 */
[----:B------:R0:W-:Y:S02]  /*0100*/  UTMACCTL.PF [UR4] ;  /* 0x00000000040079b9 */ /* 0x0001e40008040000 */
[----:B0-----:R-:W-:Y:S01]  /*0110*/  NOP ;  /* 0x0000000000007918 */ /* 0x001fe20000000000 */
.L_x_1:
[----:B------:R-:W-:Y:S05]  /*0120*/  BSYNC B0 ;  /* 0x0000000000007941 */ /* 0x000fea0003800000 */
.L_x_0:
[----:B------:R-:W0:Y:S01]  /*0130*/  SHFL.IDX PT, R0, R0, RZ, 0x1f ;  /* 0x00001fff00007589 */ /* 0x000e2200000e0000 */
[----:B------:R-:W-:-:S04]  /*0140*/  SHF.R.S32.HI R3, RZ, 0x1f, R2 ;  /* 0x0000001fff037819 */ /* 0x000fc80000011402 */
[----:B------:R-:W-:Y:S02]  /*0150*/  LEA.HI R3, R3, R2, RZ, 0x2 ;  /* 0x0000000203037211 */ /* 0x000fe400078f10ff */
[----:B0-----:R-:W-:-:S13]  /*0160*/  ISETP.NE.AND P0, PT, R0, RZ, PT ;  /* 0x000000ff0000720c */ /* 0x001fda0003f05270 */
[----:B------:R-:W-:Y:S05]  /*0170*/  @P0 BRA `(.L_x_2) ;  /* 0x0000000400240947 */ /* 0x000fea0003800000 */
[----:B------:R-:W-:Y:S01]  /*0180*/  ELECT P0, URZ, PT ;  /* 0x00000000003f782f */ /* 0x000fe20003800000 */
[----:B------:R-:W-:-:S12]  /*0190*/  BSSY B0, `(.L_x_2) ;  /* 0x0000047000007945 */ /* 0x000fd80003800000 */
[----:B------:R-:W-:Y:S05]  /*01a0*/  @!P0 BRA `(.L_x_3) ;  /* 0x0000000400148947 */ /* 0x000fea0003800000 */
[----:B------:R-:W0:Y:S01]  /*01b0*/  S2UR UR8, SR_CgaCtaId ;  /* 0x00000000000879c3 */ /* 0x000e220000008800 */
[----:B------:R-:W-:Y:S01]  /*01c0*/  UMOV UR4, 0x400 ;  /* 0x0000040000047882 */ /* 0x000fe20000000000 */
[----:B------:R-:W-:Y:S01]  /*01d0*/  UMOV UR5, 0x1 ;  /* 0x0000000100057882 */ /* 0x000fe20000000000 */
[----:B------:R-:W-:Y:S02]  /*01e0*/  UMOV UR6, 0x80 ;  /* 0x0000008000067882 */ /* 0x000fe40000000000 */
[----:B------:R-:W-:-:S04]  /*01f0*/  UIADD3 UR6, -UR6, 0x100000, URZ ;  /* 0x0010000006067890 */ /* 0x000fc8000fffe13f */
[----:B------:R-:W-:Y:S02]  /*0200*/  USHF.L.U32 UR7, UR6, 0xb, URZ ;  /* 0x0000000b06077899 */ /* 0x000fe4000800063f */
[----:B------:R-:W-:Y:S02]  /*0210*/  USHF.L.U32 UR6, UR6, 0x1, URZ ;  /* 0x0000000106067899 */ /* 0x000fe4000800063f */
[----:B0-----:R-:W-:Y:S02]  /*0220*/  ULEA UR8, UR8, UR4, 0x18 ;  /* 0x0000000408087291 */ /* 0x001fe4000f8ec03f */
[----:B------:R-:W-:-:S04]  /*0230*/  UIADD3 UR4, -UR5, 0x100000, URZ ;  /* 0x0010000005047890 */ /* 0x000fc8000fffe13f */
[----:B------:R-:W-:Y:S02]  /*0240*/  USHF.L.U32 UR5, UR4, 0xb, URZ ;  /* 0x0000000b04057899 */ /* 0x000fe4000800063f */
[----:B------:R-:W-:Y:S01]  /*0250*/  USHF.L.U32 UR4, UR4, 0x1, URZ ;  /* 0x0000000104047899 */ /* 0x000fe2000800063f */
[----:B------:R-:W0:Y:S11]  /*0260*/  FENCE.VIEW.ASYNC.S ;  /* 0x00000000000073c6 */ /* 0x000e360000000000 */
[----:B0-----:R0:W1:Y:S01]  /*0270*/  SYNCS.EXCH.64 URZ, [UR8+0x38000], UR4 ;  /* 0x03800004083f75b2 */ /* 0x0010620008000100 */
[----:B------:R0:W2:Y:S01]  /*0280*/  SYNCS.EXCH.64 URZ, [UR8+0x380e0], UR6 ;  /* 0x0380e006083f75b2 */ /* 0x0000a20008000100 */
[----:B------:R0:W3:Y:S01]  /*0290*/  SYNCS.EXCH.64 URZ, [UR8+0x38008], UR4 ;  /* 0x03800804083f75b2 */ /* 0x0000e20008000100 */
[----:B------:R0:W4:Y:S01]  /*02a0*/  SYNCS.EXCH.64 URZ, [UR8+0x380e8], UR6 ;  /* 0x0380e806083f75b2 */ /* 0x0001220008000100 */
[----:B------:R0:W0:Y:S01]  /*02b0*/  SYNCS.EXCH.64 URZ, [UR8+0x38010], UR4 ;  /* 0x03801004083f75b2 */ /* 0x0000220008000100 */
        /* <DEDUP_REMOVED lines=51> */
[----:B-1234-:R-:W-:Y:S01]  /*05f0*/  NOP ;  /* 0x0000000000007918 */ /* 0x01efe20000000000 */
.L_x_3:
[----:B0-----:R-:W-:Y:S05]  /*0600*/  BSYNC B0 ;  /* 0x0000000000007941 */ /* 0x001fea0003800000 */
.L_x_2:
[----:B------:R-:W-:Y:S01]  /*0610*/  ULDC.64 UR4, c[0x0][0x598] ;  /* 0x0001660000047ab9 */ /* 0x000fe20000000a00 */
[----:B------:R-:W-:Y:S01]  /*0620*/  LOP3.LUT R3, R3, 0xfffffffc, RZ, 0xc0, !PT ;  /* 0xfffffffc03037812 */ /* 0x000fe200078ec0ff */
[----:B------:R-:W-:Y:S01]  /*0630*/  NOP ;  /* 0x0000000000007918 */ /* 0x000fe20000000000 */
[----:B------:R-:W-:Y:S01]  /*0640*/  ISETP.NE.U32.AND P0, PT, RZ, UR4, PT ;  /* 0x00000004ff007c0c */ /* 0x000fe2000bf05070 */
[----:B------:R-:W-:Y:S01]  /*0650*/  NOP ;  /* 0x0000000000007918 */ /* 0x000fe20000000000 */
[----:B------:R-:W-:Y:S01]  /*0660*/  BAR.SYNC.DEFER_BLOCKING 0x0 ;  /* 0x0000000000007b1d */ /* 0x000fe20000010000 */
[----:B------:R-:W-:Y:S01]  /*0670*/  IMAD.IADD R6, R2, 0x1, -R3 ;  /* 0x0000000102067824 */ /* 0x000fe200078e0a03 */
[----:B------:R-:W-:Y:S02]  /*0680*/  ISETP.NE.AND.EX P0, PT, RZ, UR5, PT, P0 ;  /* 0x00000005ff007c0c */ /* 0x000fe4000bf05300 */
[C---:B------:R-:W-:Y:S02]  /*0690*/  ISETP.NE.AND P2, PT, R9.reuse, 0x1, PT ;  /* 0x000000010900780c */ /* 0x040fe40003f45270 */
[----:B------:R-:W-:Y:S01]  /*06a0*/  LOP3.LUT P1, RZ, R9, R6, RZ, 0xfc, !PT ;  /* 0x0000000609ff7212 */ /* 0x000fe2000782fcff */
[----:B------:R-:W-:-:S03]  /*06b0*/  ULDC.64 UR12, c[0x0][0x208] ;  /* 0x00008200000c7ab9 */ /* 0x000fc60000000a00 */
[----:B------:R-:W-:-:S04]  /*06c0*/  SEL R2, RZ, 0x1, P1 ;  /* 0x00000001ff027807 */ /* 0x000fc80000800000 */
[----:B------:R-:W-:Y:S01]  /*06d0*/  SEL R2, R2, 0x2, P2 ;  /* 0x0000000202027807 */ /* 0x000fe20001000000 */
[----:B------:R-:W-:Y:S06]  /*06e0*/  @!P0 BRA `(.L_x_4) ;  /* 0x00000000001c8947 */ /* 0x000fec0003800000 */
[----:B------:R-:W0:Y:S02]  /*06f0*/  LDC.64 R4, c[0x0][0x598] ;  /* 0x00016600ff047b82 */ /* 0x000e240000000a00 */
[----:B0-----:R-:W2:Y:S02]  /*0700*/  LDG.E.64 R4, desc[UR12][R4.64] ;  /* 0x0000000c04047981 */ /* 0x001ea4000c1e1b00 */
[----:B--2---:R-:W-:-:S04]  /*0710*/  ISETP.NE.U32.AND P0, PT, R4, RZ, PT ;  /* 0x000000ff0400720c */ /* 0x004fc80003f05070 */
[----:B------:R-:W-:-:S13]  /*0720*/  ISETP.NE.AND.EX P0, PT, R5, RZ, PT, P0 ;  /* 0x000000ff0500720c */ /* 0x000fda0003f05300 */
[----:B------:R-:W-:Y:S05]  /*0730*/  @!P0 BRA `(.L_x_4) ;  /* 0x0000000000088947 */ /* 0x000fea0003800000 */
[----:B------:R2:W5:Y:S01]  /*0740*/  LD.E R0, desc[UR12][R4.64] ;  /* 0x0000000c04007980 */ /* 0x000562000c101900 */
[----:B------:R-:W-:Y:S05]  /*0750*/  BRA `(.L_x_5) ;  /* 0x0000000000207947 */ /* 0x000fea0003800000 */
.L_x_4:
[----:B------:R-:W-:Y:S02]  /*0760*/  ULDC.64 UR4, c[0x0][0x588] ;  /* 0x0001620000047ab9 */ /* 0x000fe40000000a00 */
[----:B------:R-:W-:-:S04]  /*0770*/  ISETP.NE.U32.AND P0, PT, RZ, UR4, PT ;  /* 0x00000004ff007c0c */ /* 0x000fc8000bf05070 */
[----:B------:R-:W-:-:S13]  /*0780*/  ISETP.NE.AND.EX P0, PT, RZ, UR5, PT, P0 ;  /* 0x00000005ff007c0c */ /* 0x000fda000bf05300 */
[----:B------:R-:W-:Y:S05]  /*0790*/  @!P0 BRA `(.L_x_6) ;  /* 0x00000000000c8947 */ /* 0x000fea0003800000 */
[----:B------:R-:W0:Y:S02]  /*07a0*/  LDC.64 R4, c[0x0][0x588] ;  /* 0x00016200ff047b82 */ /* 0x000e240000000a00 */
[----:B0-----:R0:W5:Y:S01]  /*07b0*/  LDG.E R0, desc[UR12][R4.64] ;  /* 0x0000000c04007981 */ /* 0x001162000c1e1900 */
[----:B------:R-:W-:Y:S05]  /*07c0*/  BRA `(.L_x_5) ;  /* 0x0000000000047947 */ /* 0x000fea0003800000 */
.L_x_6:
[----:B------:R-:W1:Y:S02]  /*07d0*/  LDC R0, c[0x0][0x580] ;  /* 0x00016000ff007b82 */ /* 0x000e640000000800 */
.L_x_5:
[----:B------:R-:W-:Y:S02]  /*07e0*/  ULDC.64 UR4, c[0x0][0x5a0] ;  /* 0x0001680000047ab9 */ /* 0x000fe40000000a00 */
[----:B------:R-:W-:-:S04]  /*07f0*/  ISETP.NE.U32.AND P0, PT, RZ, UR4, PT ;  /* 0x00000004ff007c0c */ /* 0x000fc8000bf05070 */
[----:B------:R-:W-:-:S13]  /*0800*/  ISETP.NE.AND.EX P0, PT, RZ, UR5, PT, P0 ;  /* 0x00000005ff007c0c */ /* 0x000fda000bf05300 */
[----:B------:R-:W-:Y:S05]  /*0810*/  @!P0 BRA `(.L_x_7) ;  /* 0x00000000001c8947 */ /* 0x000fea0003800000 */
[----:B0-2---:R-:W0:Y:S02]  /*0820*/  LDC.64 R4, c[0x0][0x5a0] ;  /* 0x00016800ff047b82 */ /* 0x005e240000000a00 */
[----:B0-----:R-:W2:Y:S02]  /*0830*/  LDG.E.64 R4, desc[UR12][R4.64] ;  /* 0x0000000c04047981 */ /* 0x001ea4000c1e1b00 */
[----:B--2---:R-:W-:-:S04]  /*0840*/  ISETP.NE.U32.AND P0, PT, R4, RZ, PT ;  /* 0x000000ff0400720c */ /* 0x004fc80003f05070 */
[----:B------:R-:W-:-:S13]  /*0850*/  ISETP.NE.AND.EX P0, PT, R5, RZ, PT, P0 ;  /* 0x000000ff0500720c */ /* 0x000fda0003f05300 */
[----:B------:R-:W-:Y:S05]  /*0860*/  @!P0 BRA `(.L_x_7) ;  /* 0x0000000000088947 */ /* 0x000fea0003800000 */
[----:B------:R0:W5:Y:S01]  /*0870*/  LD.E R12, desc[UR12][R4.64] ;  /* 0x0000000c040c7980 */ /* 0x000162000c101900 */
[----:B------:R-:W-:Y:S05]  /*0880*/  BRA `(.L_x_8) ;  /* 0x0000000000207947 */ /* 0x000fea0003800000 */
.L_x_7:
[----:B------:R-:W-:Y:S02]  /*0890*/  ULDC.64 UR4, c[0x0][0x590] ;  /* 0x0001640000047ab9 */ /* 0x000fe40000000a00 */
[----:B------:R-:W-:-:S04]  /*08a0*/  ISETP.NE.U32.AND P0, PT, RZ, UR4, PT ;  /* 0x00000004ff007c0c */ /* 0x000fc8000bf05070 */
[----:B------:R-:W-:-:S13]  /*08b0*/  ISETP.NE.AND.EX P0, PT, RZ, UR5, PT, P0 ;  /* 0x00000005ff007c0c */ /* 0x000fda000bf05300 */
[----:B------:R-:W-:Y:S05]  /*08c0*/  @!P0 BRA `(.L_x_9) ;  /* 0x00000000000c8947 */ /* 0x000fea0003800000 */
[----:B------:R-:W3:Y:S02]  /*08d0*/  LDC.64 R12, c[0x0][0x590] ;  /* 0x00016400ff0c7b82 */ /* 0x000ee40000000a00 */
[----:B---3--:R4:W5:Y:S01]  /*08e0*/  LDG.E R12, desc[UR12][R12.64] ;  /* 0x0000000c0c0c7981 */ /* 0x008962000c1e1900 */
[----:B------:R-:W-:Y:S05]  /*08f0*/  BRA `(.L_x_8) ;  /* 0x0000000000047947 */ /* 0x000fea0003800000 */
.L_x_9:
[----:B------:R-:W3:Y:S02]  /*0900*/  LDC R12, c[0x0][0x584] ;  /* 0x00016100ff0c7b82 */ /* 0x000ee40000000800 */
.L_x_8:
[----:B------:R-:W1:Y:S01]  /*0910*/  LDC R3, c[0x0][0x3c4] ;  /* 0x0000f100ff037b82 */ /* 0x000e620000000800 */
[----:B------:R-:W-:-:S07]  /*0920*/  ISETP.NE.AND P0, PT, R9, RZ, PT ;  /* 0x000000ff0900720c */ /* 0x000fce0003f05270 */
[----:B0-2---:R-:W0:Y:S01]  /*0930*/  LDC.64 R4, c[0x0][0x3c8] ;  /* 0x0000f200ff047b82 */ /* 0x005e220000000a00 */
[----:B-1----:R-:W-:-:S05]  /*0940*/  VIADD R3, R3, 0x3f ;  /* 0x0000003f03037836 */ /* 0x002fca0000000000 */
[----:B------:R-:W-:-:S04]  /*0950*/  SHF.R.S32.HI R8, RZ, 0x1f, R3 ;  /* 0x0000001fff087819 */ /* 0x000fc80000011403 */
[----:B------:R-:W-:-:S04]  /*0960*/  LEA.HI R7, R8, R3, RZ, 0x6 ;  /* 0x0000000308077211 */ /* 0x000fc800078f30ff */
[----:B------:R-:W-:-:S05]  /*0970*/  SHF.R.S32.HI R7, RZ, 0x6, R7 ;  /* 0x00000006ff077819 */ /* 0x000fca0000011407 */
[----:B0-----:R-:W-:-:S04]  /*0980*/  IMAD R8, R7, R4, RZ ;  /* 0x0000000407087224 */ /* 0x001fc800078e02ff */
[----:B------:R-:W-:Y:S01]  /*0990*/  IMAD R3, R8, R5, RZ ;  /* 0x0000000508037224 */ /* 0x000fe200078e02ff */
[----:B------:R-:W-:Y:S06]  /*09a0*/  @!P0 BRA `(.L_x_10) ;  /* 0x00000030000c8947 */ /* 0x000fec0003800000 */
[----:B------:R-:W-:-:S13]  /*09b0*/  ISETP.NE.AND P0, PT, R9, 0x1, PT ;  /* 0x000000010900780c */ /* 0x000fda0003f05270 */
[----:B------:R-:W-:Y:S05]  /*09c0*/  @P0 EXIT ;  /* 0x000000000000094d */ /* 0x000fea0003800000 */
[----:B------:R-:W-:Y:S01]  /*09d0*/  ISETP.GE.AND P0, PT, R3, 0x1, PT ;  /* 0x000000010300780c */ /* 0x000fe20003f06270 */
[----:B------:R-:W-:Y:S01]  /*09e0*/  UMOV UR4, URZ ;  /* 0x0000003f00047c82 */ /* 0x000fe20008000000 */
[----:B------:R-:W-:Y:S02]  /*09f0*/  CS2R R54, SRZ ;  /* 0x0000000000367805 */ /* 0x000fe4000001ff00 */
[----:B------:R-:W-:Y:S02]  /*0a00*/  CS2R R24, SRZ ;  /* 0x0000000000187805 */ /* 0x000fe4000001ff00 */
[----:B------:R-:W-:Y:S02]  /*0a10*/  CS2R R26, SRZ ;  /* 0x00000000001a7805 */ /* 0x000fe4000001ff00 */
[----:B------:R-:W-:Y:S02]  /*0a20*/  CS2R R28, SRZ ;  /* 0x00000000001c7805 */ /* 0x000fe4000001ff00 */
[----:B------:R-:W-:-:S02]  /*0a30*/  CS2R R30, SRZ ;  /* 0x00000000001e7805 */ /* 0x000fc4000001ff00 */
[----:B------:R-:W-:Y:S02]  /*0a40*/  CS2R R32, SRZ ;  /* 0x0000000000207805 */ /* 0x000fe4000001ff00 */
        /* <DEDUP_REMOVED lines=9> */
[----:B------:R-:W-:Y:S01]  /*0ae0*/  CS2R R52, SRZ ;  /* 0x0000000000347805 */ /* 0x000fe2000001ff00 */
[----:B------:R-:W-:Y:S06]  /*0af0*/  @!P0 BRA `(.L_x_11) ;  /* 0x0000000000788947 */ /* 0x000fec0003800000 */
[----:B------:R-:W-:-:S04]  /*0b00*/  LOP3.LUT R6, R2, 0x1, RZ, 0xfc, !PT ;  /* 0x0000000102067812 */ /* 0x000fc800078efcff */
[----:B------:R-:W-:-:S13]  /*0b10*/  ISETP.NE.AND P0, PT, R6, 0x3, PT ;  /* 0x000000030600780c */ /* 0x000fda0003f05270 */
[----:B------:R-:W-:Y:S05]  /*0b20*/  @!P0 BRA `(.L_x_12) ;  /* 0x0000000000048947 */ /* 0x000fea0003800000 */
[----:B------:R-:W-:Y:S01]  /*0b30*/  BPT.TRAP 0x1 ;  /* 0x000000040000795c */ /* 0x000fe20000300000 */
.L_x_12:
[----:B------:R-:W0:Y:S01]  /*0b40*/  S2UR UR5, SR_CgaCtaId ;  /* 0x00000000000579c3 */ /* 0x000e220000008800 */
[----:B------:R-:W-:Y:S01]  /*0b50*/  SHF.L.U32 R6, RZ, 0x1f, RZ ;  /* 0x0000001fff067819 */ /* 0x000fe200000006ff */
[----:B------:R-:W-:Y:S02]  /*0b60*/  UMOV UR4, 0x400 ;  /* 0x0000040000047882 */ /* 0x000fe40000000000 */
[----:B0-----:R-:W-:-:S12]  /*0b70*/  ULEA UR4, UR5, UR4, 0x18 ;  /* 0x0000000405047291 */ /* 0x001fd8000f8ec03f */
.L_x_13:
[----:B0-----:R-:W-:-:S04]  /*0b80*/  IMAD.U32 R9, RZ, RZ, UR4 ;  /* 0x00000004ff097e24 */ /* 0x001fc8000f8e00ff */
[----:B------:R0:W1:Y:S03]  /*0b90*/  SYNCS.PHASECHK.TRANS64.TRYWAIT P0, [R9+URZ+0x38000], R6 ;  /* 0x03800006090075a7 */ /* 0x000066000800017f */
[----:B-1----:R-:W-:Y:S05]  /*0ba0*/  @!P0 NANOSLEEP.SYNCS 0x989680 ;  /* 0x009896800000895d */ /* 0x002fea0003900000 */
[----:B------:R-:W1:Y:S02]  /*0bb0*/  @!P0 SYNCS.PHASECHK.TRANS64 P0, [R9+URZ+0x38000], R6 ;  /* 0x03800006090085a7 */ /* 0x000e64000800007f */
[----:B-1----:R-:W-:Y:S05]  /*0bc0*/  @!P0 BRA `(.L_x_13) ;  /* 0xfffffffc00ec8947 */ /* 0x002fea000383ffff */
[----:B------:R-:W-:Y:S01]  /*0bd0*/  UIADD3 UR5, UR4, 0x1c000, URZ ;  /* 0x0001c00004057890 */ /* 0x000fe2000fffe03f */
[----:B------:R-:W-:Y:S01]  /*0be0*/  WARPGROUP.ARRIVE ;  /* 0x00000000000079c5 */ /* 0x000fe20000000000 */
[----:B------:R-:W-:Y:S02]  /*0bf0*/  USHF.R.U32.HI UR4, URZ, 0x4, UR4 ;  /* 0x000000043f047899 */ /* 0x000fe40008011604 */
[----:B------:R-:W-:Y:S02]  /*0c00*/  USHF.R.U32.HI UR5, URZ, 0x4, UR5 ;  /* 0x000000043f057899 */ /* 0x000fe40008011605 */
[----:B------:R-:W-:Y:S02]  /*0c10*/  ULOP3.LUT UR4, UR4, 0x3fff, URZ, 0xc0, !UPT ;  /* 0x00003fff04047892 */ /* 0x000fe4000f8ec03f */
[----:B------:R-:W-:Y:S02]  /*0c20*/  ULOP3.LUT UR5, UR5, 0x3fff, URZ, 0xc0, !UPT ;  /* 0x00003fff05057892 */ /* 0x000fe4000f8ec03f */
[----:B------:R-:W-:-:S02]  /*0c30*/  ULOP3.LUT UR4, UR4, 0x10000, URZ, 0xfc, !UPT ;  /* 0x0001000004047892 */ /* 0x000fc4000f8efc3f */
[----:B------:R-:W-:Y:S01]  /*0c40*/  ULOP3.LUT UR6, UR5, 0x10000, URZ, 0xfc, !UPT ;  /* 0x0001000005067892 */ /* 0x000fe2000f8efc3f */
[----:B------:R-:W-:Y:S02]  /*0c50*/  UMOV UR7, 0x80000020 ;  /* 0x8000002000077882 */ /* 0x000fe40000000000 */
[----:B------:R-:W-:-:S06]  /*0c60*/  UMOV UR5, 0x80000020 ;  /* 0x8000002000057882 */ /* 0x000fcc0000000000 */
[----:B------:R-:W-:Y:S01]  /*0c70*/  QGMMA.64x64x32.F32.E4M3.E4M3 R24, gdesc[UR4], RZ, !UPT ;  /* 0x00e00000041879f3 */ /* 0x000fe2000c7008ff */
[----:B------:R-:W-:Y:S02]  /*0c80*/  UIADD3 UR4, UR4, 0x2, URZ ;  /* 0x0000000204047890 */ /* 0x000fe4000fffe03f */
[----:B------:R-:W-:Y:S01]  /*0c90*/  UIADD3 UR6, UR6, 0x2, URZ ;  /* 0x0000000206067890 */ /* 0x000fe2000fffe03f */
[----:B------:R-:W-:Y:S01]  /*0ca0*/  UMOV UR5, 0x80000020 ;  /* 0x8000002000057882 */ /* 0x000fe20000000000 */
[----:B------:R-:W-:-:S07]  /*0cb0*/  UMOV UR7, 0x80000020 ;  /* 0x8000002000077882 */ /* 0x000fce0000000000 */
[----:B------:R-:W-:Y:S01]  /*0cc0*/  QGMMA.64x64x32.F32.E4M3.E4M3 R24, gdesc[UR4], R24, gsb0 ;  /* 0x00e00000041879f3 */ /* 0x000fe20008000818 */
[----:B------:R-:W-:-:S05]  /*0cd0*/  UMOV UR4, 0x1 ;  /* 0x0000000100047882 */ /* 0x000fca0000000000 */
.L_x_11:
[----:B0-----:R-:W-:-:S05]  /*0ce0*/  VIMNMX R6, R3, 0x1, PT ;  /* 0x0000000103067848 */ /* 0x001fca0003fe0100 */
[----:B------:R-:W-:-:S05]  /*0cf0*/  IMAD.IADD R6, R3, 0x1, -R6 ;  /* 0x0000000103067824 */ /* 0x000fca00078e0a06 */
[----:B------:R-:W-:-:S13]  /*0d00*/  ISETP.GE.AND P0, PT, R6, 0x1, PT ;  /* 0x000000010600780c */ /* 0x000fda0003f06270 */
[----:B------:R-:W-:Y:S05]  /*0d10*/  @!P0 BRA `(.L_x_14) ;  /* 0x0000000000f88947 */ /* 0x000fea0003800000 */
[----:B------:R-:W0:Y:S01]  /*0d20*/  S2UR UR6, SR_CgaCtaId ;  /* 0x00000000000679c3 */ /* 0x000e220000008800 */
[----:B------:R-:W-:Y:S01]  /*0d30*/  UMOV UR5, 0x400 ;  /* 0x0000040000057882 */ /* 0x000fe20000000000 */
[----:B------:R-:W-:Y:S01]  /*0d40*/  IMAD R4, R4, R5, RZ ;  /* 0x0000000504047224 */ /* 0x000fe200078e02ff */
[----:B------:R-:W-:Y:S01]  /*0d50*/  LOP3.LUT R9, R2, 0x1, RZ, 0xfc, !PT ;  /* 0x0000000102097812 */ /* 0x000fe200078efcff */
[----:B------:R-:W-:Y:S02]  /*0d60*/  UISETP.NE.U32.AND UP0, UPT, UR4, URZ, UPT ;  /* 0x0000003f0400728c */ /* 0x000fe4000bf05070 */
[----:B------:R-:W-:Y:S02]  /*0d70*/  IMAD R4, R7, R4, RZ ;  /* 0x0000000407047224 */ /* 0x000fe400078e02ff */
[----:B------:R-:W-:-:S03]  /*0d80*/  IMAD.MOV.U32 R7, RZ, RZ, RZ ;  /* 0x000000ffff077224 */ /* 0x000fc600078e00ff */
[----:B------:R-:W-:-:S04]  /*0d90*/  LOP3.LUT R5, RZ, R4, RZ, 0x33, !PT ;  /* 0x00000004ff057212 */ /* 0x000fc800078e33ff */
[----:B------:R-:W-:-:S04]  /*0da0*/  VIMNMX R5, R5, -0x2, !PT ;  /* 0xfffffffe05057848 */ /* 0x000fc80007fe0100 */
[----:B------:R-:W-:Y:S01]  /*0db0*/  IADD3 R4, R5, 0x2, R4 ;  /* 0x0000000205047810 */ /* 0x000fe20007ffe004 */
[----:B0-----:R-:W-:-:S04]  /*0dc0*/  ULEA UR7, UR6, UR5, 0x18 ;  /* 0x0000000506077291 */ /* 0x001fc8000f8ec03f */
[----:B------:R-:W-:Y:S02]  /*0dd0*/  UIADD3 UR5, UR7, 0x1c000, URZ ;  /* 0x0001c00007057890 */ /* 0x000fe4000fffe03f */
[----:B------:R-:W-:Y:S02]  /*0de0*/  USHF.R.U32.HI UR6, URZ, 0x4, UR7 ;  /* 0x000000043f067899 */ /* 0x000fe40008011607 */
[----:B------:R-:W-:Y:S02]  /*0df0*/  USHF.R.U32.HI UR5, URZ, 0x4, UR5 ;  /* 0x000000043f057899 */ /* 0x000fe40008011605 */
[----:B------:R-:W-:Y:S02]  /*0e00*/  ULOP3.LUT UR6, UR6, 0x3fff, URZ, 0xc0, !UPT ;  /* 0x00003fff06067892 */ /* 0x000fe4000f8ec03f */
[----:B------:R-:W-:Y:S02]  /*0e10*/  ULOP3.LUT UR5, UR5, 0x3fff, URZ, 0xc0, !UPT ;  /* 0x00003fff05057892 */ /* 0x000fe4000f8ec03f */
[----:B------:R-:W-:-:S02]  /*0e20*/  ULOP3.LUT UR15, UR6, 0x10000, URZ, 0xfc, !UPT ;  /* 0x00010000060f7892 */ /* 0x000fc4000f8efc3f */
[----:B------:R-:W-:-:S03]  /*0e30*/  ULOP3.LUT UR14, UR5, 0x10000, URZ, 0xfc, !UPT ;  /* 0x00010000050e7892 */ /* 0x000fc6000f8efc3f */
[----:B------:R-:W-:-:S09]  /*0e40*/  UMOV UR5, URZ ;  /* 0x0000003f00057c82 */ /* 0x000fd20008000000 */
.L_x_19:
[----:B------:R-:W-:-:S13]  /*0e50*/  ISETP.NE.AND P1, PT, R9, 0x3, PT ;  /* 0x000000030900780c */ /* 0x000fda0003f25270 */
[----:B0-----:R-:W-:Y:S05]  /*0e60*/  @!P1 BRA `(.L_x_15) ;  /* 0x0000000000049947 */ /* 0x001fea0003800000 */
[----:B------:R-:W-:Y:S01]  /*0e70*/  BPT.TRAP 0x1 ;  /* 0x000000040000795c */ /* 0x000fe20000300000 */
.L_x_15:
[----:B------:R-:W-:Y:S01]  /*0e80*/  SHF.L.U32 R5, R7, 0x1f, RZ ;  /* 0x0000001f07057819 */ /* 0x000fe200000006ff */
[----:B------:R-:W-:-:S12]  /*0e90*/  ULEA UR6, UR4, UR7, 0x3 ;  /* 0x0000000704067291 */ /* 0x000fd8000f8e183f */
.L_x_16:
[----:B0-----:R-:W-:-:S04]  /*0ea0*/  IMAD.U32 R8, RZ, RZ, UR6 ;  /* 0x00000006ff087e24 */ /* 0x001fc8000f8e00ff */
[----:B------:R0:W1:Y:S03]  /*0eb0*/  SYNCS.PHASECHK.TRANS64.TRYWAIT P0, [R8+URZ+0x38000], R5 ;  /* 0x03800005080075a7 */ /* 0x000066000800017f */
[----:B-1----:R-:W-:Y:S05]  /*0ec0*/  @!P0 NANOSLEEP.SYNCS 0x989680 ;  /* 0x009896800000895d */ /* 0x002fea0003900000 */
[----:B------:R-:W1:Y:S02]  /*0ed0*/  @!P0 SYNCS.PHASECHK.TRANS64 P0, [R8+URZ+0x38000], R5 ;  /* 0x03800005080085a7 */ /* 0x000e64000800007f */
[----:B-1----:R-:W-:Y:S05]  /*0ee0*/  @!P0 BRA `(.L_x_16) ;  /* 0xfffffffc00ec8947 */ /* 0x002fea000383ffff */
[----:B------:R-:W-:Y:S01]  /*0ef0*/  ULEA UR8, UR4, UR15, 0x8 ;  /* 0x0000000f04087291 */ /* 0x000fe2000f8e403f */
[----:B------:R-:W-:Y:S01]  /*0f00*/  WARPGROUP.ARRIVE ;  /* 0x00000000000079c5 */ /* 0x000fe20000000000 */
[----:B------:R-:W-:Y:S01]  /*0f10*/  ULEA UR10, UR4, UR14, 0x8 ;  /* 0x0000000e040a7291 */ /* 0x000fe2000f8e403f */
[----:B------:R-:W-:Y:S01]  /*0f20*/  UMOV UR9, 0x80000020 ;  /* 0x8000002000097882 */ /* 0x000fe20000000000 */
[----:B------:R-:W-:-:S07]  /*0f30*/  UMOV UR11, 0x80000020 ;  /* 0x80000020000b7882 */ /* 0x000fce0000000000 */
[----:B------:R-:W-:Y:S01]  /*0f40*/  QGMMA.64x64x32.F32.E4M3.E4M3 R24, gdesc[UR8], R24, UP0 ;  /* 0x00e00000081879f3 */ /* 0x000fe2000bf00818 */
[----:B------:R-:W-:Y:S02]  /*0f50*/  UIADD3 UR8, UR8, 0x2, URZ ;  /* 0x0000000208087890 */ /* 0x000fe4000fffe03f */
[----:B------:R-:W-:Y:S01]  /*0f60*/  UIADD3 UR10, UR10, 0x2, URZ ;  /* 0x000000020a0a7890 */ /* 0x000fe2000fffe03f */
[----:B------:R-:W-:Y:S01]  /*0f70*/  UMOV UR9, 0x80000020 ;  /* 0x8000002000097882 */ /* 0x000fe20000000000 */
[----:B------:R-:W-:-:S07]  /*0f80*/  UMOV UR11, 0x80000020 ;  /* 0x80000020000b7882 */ /* 0x000fce0000000000 */
[----:B------:R-:W-:Y:S03]  /*0f90*/  QGMMA.64x64x32.F32.E4M3.E4M3 R24, gdesc[UR8], R24, gsb0 ;  /* 0x00e00000081879f3 */ /* 0x000fe60008000818 */
[----:B------:R-:W-:Y:S02]  /*0fa0*/  WARPGROUP.DEPBAR.LE gsb0, 0x1 ;  /* 0x00008000000079c5 */ /* 0x000fe40000010100 */
[----:B------:R-:W-:Y:S05]  /*0fb0*/  @!P1 BRA `(.L_x_17) ;  /* 0x0000000000049947 */ /* 0x000fea0003800000 */
[----:B------:R-:W-:Y:S01]  /*0fc0*/  BPT.TRAP 0x1 ;  /* 0x000000040000795c */ /* 0x000fe20000300000 */
.L_x_17:
[----:B------:R-:W-:Y:S01]  /*0fd0*/  ULEA UR6, UR5, UR7, 0x3 ;  /* 0x0000000705067291 */ /* 0x000fe2000f8e183f */
[----:B------:R-:W-:-:S03]  /*0fe0*/  ISETP.GT.U32.AND P0, PT, R2, 0x1, PT ;  /* 0x000000010200780c */ /* 0x000fc60003f04070 */
[----:B------:R-:W-:-:S04]  /*0ff0*/  UIADD3 UR6, UR6, 0x380e0, URZ ;  /* 0x000380e006067890 */ /* 0x000fc8000fffe03f */
[----:B------:R-:W-:-:S09]  /*1000*/  UPRMT UR6, URZ, 0x654, UR6 ;  /* 0x000006543f067896 */ /* 0x000fd20008000006 */
[----:B------:R-:W-:Y:S01]  /*1010*/  SYNCS.ARRIVE.TRANS64.RED.A1T0 RZ, [UR6], RZ ;  /* 0x000000ffffff79a7 */ /* 0x000fe20008100406 */
[----:B------:R-:W-:Y:S05]  /*1020*/  @P0 BRA `(.L_x_18) ;  /* 0x0000000000040947 */ /* 0x000fea0003800000 */
[----:B------:R-:W-:Y:S01]  /*1030*/  BPT.TRAP 0x1 ;  /* 0x000000040000795c */ /* 0x000fe20000300000 */
.L_x_18:
[----:B------:R-:W-:Y:S01]  /*1040*/  VIADD R4, R4, 0xffffffff ;  /* 0xffffffff04047836 */ /* 0x000fe20000000000 */
[----:B------:R-:W-:Y:S02]  /*1050*/  UIADD3 UR4, UR4, 0x1, URZ ;  /* 0x0000000104047890 */ /* 0x000fe4000fffe03f */
[----:B------:R-:W-:Y:S02]  /*1060*/  UIADD3 UR5, UR5, 0x1, URZ ;  /* 0x0000000105057890 */ /* 0x000fe4000fffe03f */
[----:B------:R-:W-:Y:S01]  /*1070*/  ISETP.GT.AND P0, PT, R4, 0x1, PT ;  /* 0x000000010400780c */ /* 0x000fe20003f04270 */
[----:B------:R-:W-:Y:S02]  /*1080*/  UISETP.NE.AND UP0, UPT, UR4, 0x1c, UPT ;  /* 0x0000001c0400788c */ /* 0x000fe4000bf05270 */
[----:B------:R-:W-:Y:S02]  /*1090*/  UISETP.NE.AND UP1, UPT, UR5, 0x1c, UPT ;  /* 0x0000001c0500788c */ /* 0x000fe4000bf25270 */
[----:B------:R-:W-:-:S02]  /*10a0*/  USEL UR6, URZ, 0x1, UP0 ;  /* 0x000000013f067887 */ /* 0x000fc40008000000 */
[----:B------:R-:W-:Y:S02]  /*10b0*/  USEL UR4, UR4, URZ, UP0 ;  /* 0x0000003f04047287 */ /* 0x000fe40008000000 */
[----:B------:R-:W-:Y:S02]  /*10c0*/  USEL UR5, UR5, URZ, UP1 ;  /* 0x0000003f05057287 */ /* 0x000fe40008800000 */
[----:B------:R-:W-:Y:S01]  /*10d0*/  UPLOP3.LUT UP0, UPT, UPT, UPT, UPT, 0x80, 0x0 ;  /* 0x000000000000789c */ /* 0x000fe20003f0f070 */
[----:B------:R-:W-:Y:S01]  /*10e0*/  LOP3.LUT R7, R7, UR6, RZ, 0x3c, !PT ;  /* 0x0000000607077c12 */ /* 0x000fe2000f8e3cff */
[----:B------:R-:W-:Y:S09]  /*10f0*/  @P0 BRA `(.L_x_19) ;  /* 0xfffffffc00540947 */ /* 0x000ff2000383ffff */
.L_x_14:
[----:B------:R-:W-:Y:S01]  /*1100*/  ISETP.GE.AND P0, PT, R3, 0x1, PT ;  /* 0x000000010300780c */ /* 0x000fe20003f06270 */
[----:B------:R-:W-:-:S12]  /*1110*/  WARPGROUP.DEPBAR.LE gsb0, 0x0 ;  /* 0x00008000000079c5 */ /* 0x000fd80000010000 */
[----:B------:R-:W-:Y:S05]  /*1120*/  @!P0 BRA `(.L_x_20) ;  /* 0x0000000000448947 */ /* 0x000fea0003800000 */
[----:B------:R-:W-:-:S04]  /*1130*/  LOP3.LUT R3, R2, 0x1, RZ, 0xfc, !PT ;  /* 0x0000000102037812 */ /* 0x000fc800078efcff */
[----:B------:R-:W-:-:S13]  /*1140*/  ISETP.NE.AND P0, PT, R3, 0x3, PT ;  /* 0x000000030300780c */ /* 0x000fda0003f05270 */
[----:B------:R-:W-:Y:S05]  /*1150*/  @!P0 BRA `(.L_x_21) ;  /* 0x0000000000048947 */ /* 0x000fea0003800000 */
[----:B------:R-:W-:Y:S01]  /*1160*/  BPT.TRAP 0x1 ;  /* 0x000000040000795c */ /* 0x000fe20000300000 */
.L_x_21:
[----:B0-----:R-:W0:Y:S01]  /*1170*/  S2R R8, SR_CgaCtaId ;  /* 0x0000000000087919 */ /* 0x001e220000008800 */
[----:B------:R-:W-:Y:S02]  /*1180*/  SHF.R.U32.HI R4, RZ, 0x2, R6 ;  /* 0x00000002ff047819 */ /* 0x000fe40000011606 */
[----:B------:R-:W-:Y:S02]  /*1190*/  MOV R3, 0x400 ;  /* 0x0000040000037802 */ /* 0x000fe40000000f00 */
[----:B------:R-:W-:Y:S01]  /*11a0*/  ISETP.GT.U32.AND P0, PT, R2, 0x1, PT ;  /* 0x000000010200780c */ /* 0x000fe20003f04070 */
[----:B------:R-:W-:-:S04]  /*11b0*/  IMAD.WIDE.U32 R4, R4, 0x24924925, RZ ;  /* 0x2492492504047825 */ /* 0x000fc800078e00ff */
[----:B------:R-:W-:Y:S01]  /*11c0*/  IMAD R4, R5, -0x1c, R6 ;  /* 0xffffffe405047824 */ /* 0x000fe200078e0206 */
[----:B0-----:R-:W-:-:S05]  /*11d0*/  LEA R3, R8, R3, 0x18 ;  /* 0x0000000308037211 */ /* 0x001fca00078ec0ff */
[----:B------:R-:W-:-:S04]  /*11e0*/  IMAD R4, R4, 0x8, R3 ;  /* 0x0000000804047824 */ /* 0x000fc800078e0203 */
[----:B------:R-:W-:-:S05]  /*11f0*/  VIADD R4, R4, 0x380e0 ;  /* 0x000380e004047836 */ /* 0x000fca0000000000 */
[----:B------:R-:W-:-:S04]  /*1200*/  PRMT R4, RZ, 0x654, R4 ;  /* 0x00000654ff047816 */ /* 0x000fc80000000004 */
[----:B------:R1:W-:Y:S01]  /*1210*/  SYNCS.ARRIVE.TRANS64.RED.A1T0 RZ, [R4+URZ], RZ ;  /* 0x000000ff04ff79a7 */ /* 0x0003e2000810043f */
[----:B------:R-:W-:Y:S05]  /*1220*/  @P0 BRA `(.L_x_20) ;  /* 0x0000000000040947 */ /* 0x000fea0003800000 */
[----:B------:R-:W-:Y:S01]  /*1230*/  BPT.TRAP 0x1 ;  /* 0x000000040000795c */ /* 0x000fe20000300000 */
.L_x_20:
[----:B0-----:R-:W0:Y:S01]  /*1240*/  S2R R5, SR_TID.X ;  /* 0x0000000000057919 */ /* 0x001e220000002100 */
[----:B------:R-:W-:Y:S01]  /*1250*/  ULDC.64 UR4, c[0x0][0x280] ;  /* 0x0000a00000047ab9 */ /* 0x000fe20000000a00 */
[----:B----4-:R-:W2:Y:S01]  /*1260*/  S2R R13, SR_CTAID.Y ;  /* 0x00000000000d7919 */ /* 0x010ea20000002600 */
[----:B------:R-:W4:Y:S01]  /*1270*/  S2R R3, SR_CTAID.X ;  /* 0x0000000000037919 */ /* 0x000f220000002500 */
[----:B0-----:R-:W-:-:S04]  /*1280*/  SHF.R.S32.HI R2, RZ, 0x1f, R5 ;  /* 0x0000001fff027819 */ /* 0x001fc80000011405 */
[----:B------:R-:W-:Y:S01]  /*1290*/  LEA.HI R2, R2, R5, RZ, 0x7 ;  /* 0x0000000502027211 */ /* 0x000fe200078f38ff */
[----:B--2---:R-:W-:-:S03]  /*12a0*/  IMAD.SHL.U32 R13, R13, 0x40, RZ ;  /* 0x000000400d0d7824 */ /* 0x004fc600078e00ff */
[----:B------:R-:W-:Y:S01]  /*12b0*/  LOP3.LUT R2, R2, 0xffffff80, RZ, 0xc0, !PT ;  /* 0xffffff8002027812 */ /* 0x000fe200078ec0ff */
[----:B----4-:R-:W-:Y:S01]  /*12c0*/  IMAD.SHL.U32 R15, R3, 0x40, RZ ;  /* 0x00000040030f7824 */ /* 0x010fe200078e00ff */
[----:B------:R-:W-:-:S03]  /*12d0*/  ISETP.GE.AND P0, PT, R13, UR5, PT ;  /* 0x000000050d007c0c */ /* 0x000fc6000bf06270 */
[----:B------:R-:W-:Y:S01]  /*12e0*/  IMAD.IADD R2, R5, 0x1, -R2 ;  /* 0x0000000105027824 */ /* 0x000fe200078e0a02 */
[----:B------:R-:W-:-:S04]  /*12f0*/  ISETP.GE.OR P0, PT, R15, UR4, P0 ;  /* 0x000000040f007c0c */ /* 0x000fc80008706670 */
[----:B------:R-:W-:-:S04]  /*1300*/  SHF.R.S32.HI R5, RZ, 0x1f, R2 ;  /* 0x0000001fff057819 */ /* 0x000fc80000011402 */
[----:B-1----:R-:W-:-:S04]  /*1310*/  LEA.HI R4, R5, R2, RZ, 0x2 ;  /* 0x0000000205047211 */ /* 0x002fc800078f10ff */
[--C-:B------:R-:W-:Y:S02]  /*1320*/  SHF.R.S32.HI R6, RZ, 0x2, R4.reuse ;  /* 0x00000002ff067819 */ /* 0x100fe40000011404 */
[----:B------:R-:W-:-:S04]  /*1330*/  SHF.R.S32.HI R7, RZ, 0x1f, R4 ;  /* 0x0000001fff077819 */ /* 0x000fc80000011404 */
[----:B------:R-:W-:Y:S01]  /*1340*/  LEA.HI R7, R7, R6, RZ, 0x3 ;  /* 0x0000000607077211 */ /* 0x000fe200078f18ff */
[----:B------:R-:W-:Y:S06]  /*1350*/  @P0 EXIT ;  /* 0x000000000000094d */ /* 0x000fec0003800000 */
[----:B------:R-:W-:Y:S01]  /*1360*/  LOP3.LUT R9, R7, 0xfffffff8, RZ, 0xc0, !PT ;  /* 0xfffffff807097812 */ /* 0x000fe200078ec0ff */
[----:B------:R-:W0:Y:S01]  /*1370*/  LDC.64 R10, c[0x0][0x5d0] ;  /* 0x00017400ff0a7b82 */ /* 0x000e220000000a00 */
[----:B------:R-:W-:Y:S01]  /*1380*/  LOP3.LUT R7, R4, 0x7ffffffc, RZ, 0xc0, !PT ;  /* 0x7ffffffc04077812 */ /* 0x000fe200078ec0ff */
[----:B------:R-:W-:Y:S01]  /*1390*/  ULDC.64 UR6, c[0x0][0x5c8] ;  /* 0x0001720000067ab9 */ /* 0x000fe20000000a00 */
[----:B------:R-:W-:Y:S01]  /*13a0*/  LEA.HI R17, R5, R2, RZ, 0x5 ;  /* 0x0000000205117211 */ /* 0x000fe200078f28ff */
[----:B------:R-:W-:Y:S02]  /*13b0*/  IMAD.IADD R6, R6, 0x1, -R9 ;  /* 0x0000000106067824 */ /* 0x000fe400078e0a09 */
[----:B------:R-:W-:Y:S01]  /*13c0*/  IMAD.IADD R14, R2, 0x1, -R7 ;  /* 0x00000001020e7824 */ /* 0x000fe200078e0a07 */
[----:B------:R-:W-:Y:S02]  /*13d0*/  SHF.R.S32.HI R17, RZ, 0x5, R17 ;  /* 0x00000005ff117819 */ /* 0x000fe40000011411 */
[----:B------:R-:W-:Y:S01]  /*13e0*/  SHF.R.S32.HI R7, RZ, 0x1f, R6 ;  /* 0x0000001fff077819 */ /* 0x000fe20000011406 */
[----:B------:R-:W-:-:S02]  /*13f0*/  IMAD.SHL.U32 R14, R14, 0x2, RZ ;  /* 0x000000020e0e7824 */ /* 0x000fc400078e00ff */
[----:B------:R-:W-:Y:S02]  /*1400*/  IMAD R15, R17, -0x10, -R15 ;  /* 0xfffffff0110f7824 */ /* 0x000fe400078e0a0f */
[----:B------:R-:W-:Y:S01]  /*1410*/  IMAD.WIDE R4, R3, 0x40, R6 ;  /* 0x0000004003047825 */ /* 0x000fe200078e0206 */
[----:B------:R-:W-:Y:S02]  /*1420*/  SHF.R.S32.HI R8, RZ, 0x1f, R14 ;  /* 0x0000001fff087819 */ /* 0x000fe4000001140e */
[----:B------:R-:W-:Y:S02]  /*1430*/  IADD3 R2, P0, R13, R14, RZ ;  /* 0x0000000e0d027210 */ /* 0x000fe40007f1e0ff */
[----:B------:R-:W-:Y:S01]  /*1440*/  IADD3 R15, R15, UR4, -R6 ;  /* 0x000000040f0f7c10 */ /* 0x000fe2000fffe806 */
[----:B------:R-:W-:Y:S01]  /*1450*/  IMAD.WIDE R4, R17, 0x10, R4 ;  /* 0x0000001011047825 */ /* 0x000fe200078e0204 */
[----:B------:R-:W-:Y:S02]  /*1460*/  LEA.HI.X.SX32 R3, R13, R8, 0x1, P0 ;  /* 0x000000080d037211 */ /* 0x000fe400000f0eff */
[----:B------:R-:W-:Y:S01]  /*1470*/  IADD3 R13, -R14, UR5, -R13 ;  /* 0x000000050e0d7c10 */ /* 0x000fe2000fffe90d */
[----:B0-----:R-:W-:-:S02]  /*1480*/  IMAD R7, R5, R10, RZ ;  /* 0x0000000a05077224 */ /* 0x001fc400078e02ff */
[----:B------:R-:W-:-:S04]  /*1490*/  IMAD.WIDE.U32 R8, R4, R10, R2 ;  /* 0x0000000a04087225 */ /* 0x000fc800078e0002 */
[----:B------:R-:W-:Y:S01]  /*14a0*/  IMAD R7, R4, R11, R7 ;  /* 0x0000000b04077224 */ /* 0x000fe200078e0207 */
[----:B------:R-:W-:Y:S02]  /*14b0*/  LEA R16, P0, R10, R8, 0x3 ;  /* 0x000000080a107211 */ /* 0x000fe400078018ff */
[----:B------:R-:W-:Y:S01]  /*14c0*/  IADD3 R8, P1, R8, UR6, RZ ;  /* 0x0000000608087c10 */ /* 0x000fe2000ff3e0ff */
[----:B------:R-:W-:-:S05]  /*14d0*/  IMAD.IADD R7, R9, 0x1, R7 ;  /* 0x0000000109077824 */ /* 0x000fca00078e0207 */
[----:B------:R-:W-:Y:S02]  /*14e0*/  LEA.HI.X R11, R10, R7, R11, 0x3, P0 ;  /* 0x000000070a0b7211 */ /* 0x000fe400000f1c0b */
[----:B---3-5:R-:W-:Y:S02]  /*14f0*/  FSETP.NEU.AND P0, PT, R12, RZ, PT ;  /* 0x000000ff0c00720b */ /* 0x028fe40003f0d000 */
[----:B------:R-:W-:Y:S02]  /*1500*/  IADD3 R10, P2, R16, UR6, RZ ;  /* 0x00000006100a7c10 */ /* 0x000fe4000ff5e0ff */
[----:B------:R-:W-:Y:S02]  /*1510*/  IADD3.X R9, R7, UR7, RZ, P1, !PT ;  /* 0x0000000707097c10 */ /* 0x000fe40008ffe4ff */
[----:B------:R-:W-:-:S07]  /*1520*/  IADD3.X R11, R11, UR7, RZ, P2, !PT ;  /* 0x000000070b0b7c10 */ /* 0x000fce00097fe4ff */
[----:B------:R-:W-:Y:S05]  /*1530*/  @!P0 BRA `(.L_x_22) ;  /* 0x0000001800e08947 */ /* 0x000fea0003800000 */
[----:B------:R-:W-:Y:S01]  /*1540*/  ISETP.GE.AND P0, PT, R13, 0x1, PT ;  /* 0x000000010d00780c */ /* 0x000fe20003f06270 */
[----:B------:R-:W-:Y:S01]  /*1550*/  ULDC.64 UR4, c[0x0][0x5b0] ;  /* 0x00016c0000047ab9 */ /* 0x000fe20000000a00 */
[----:B------:R-:W-:Y:S01]  /*1560*/  ULDC.64 UR6, c[0x0][0x5a8] ;  /* 0x00016a0000067ab9 */ /* 0x000fe20000000a00 */
[----:B------:R-:W-:Y:S01]  /*1570*/  IMAD R17, R5, UR4, RZ ;  /* 0x0000000405117c24 */ /* 0x000fe2000f8e02ff */
[----:B------:R-:W-:Y:S01]  /*1580*/  ISETP.LT.OR P2, PT, R15, 0x1, !P0 ;  /* 0x000000010f00780c */ /* 0x000fe20004741670 */
[C---:B------:R-:W-:Y:S01]  /*1590*/  IMAD.WIDE.U32 R6, R4.reuse, UR4, R2 ;  /* 0x0000000404067c25 */ /* 0x040fe2000f8e0002 */
[----:B------:R-:W-:Y:S01]  /*15a0*/  BSSY B0, `(.L_x_23) ;  /* 0x0000007000007945 */ /* 0x000fe20003800000 */
[----:B------:R-:W-:Y:S02]  /*15b0*/  PRMT R14, RZ, 0x7610, R14 ;  /* 0x00007610ff0e7816 */ /* 0x000fe4000000000e */
[----:B------:R-:W-:Y:S01]  /*15c0*/  IMAD R17, R4, UR5, R17 ;  /* 0x0000000504117c24 */ /* 0x000fe2000f8e0211 */
[----:B------:R-:W-:-:S04]  /*15d0*/  IADD3 R6, P1, R6, UR6, RZ ;  /* 0x0000000606067c10 */ /* 0x000fc8000ff3e0ff */
[----:B------:R-:W-:-:S03]  /*15e0*/  IADD3.X R7, R7, UR7, R17, P1, !PT ;  /* 0x0000000707077c10 */ /* 0x000fc60008ffe411 */
[----:B------:R-:W-:Y:S06]  /*15f0*/  @P2 BRA `(.L_x_24) ;  /* 0x0000000000042947 */ /* 0x000fec0003800000 */
[----:B------:R0:W5:Y:S02]  /*1600*/  LDG.E.U8 R14, desc[UR12][R6.64] ;  /* 0x0000000c060e7981 */ /* 0x000164000c1e1100 */
.L_x_24:
[----:B------:R-:W-:Y:S05]  /*1610*/  BSYNC B0 ;  /* 0x0000000000007941 */ /* 0x000fea0003800000 */
.L_x_23:
[----:B-----5:R-:W-:Y:S01]  /*1620*/  LOP3.LUT R14, R14, 0xff, RZ, 0xc0, !PT ;  /* 0x000000ff0e0e7812 */ /* 0x020fe200078ec0ff */
[----:B------:R-:W-:Y:S01]  /*1630*/  BSSY B0, `(.L_x_25) ;  /* 0x000000c000007945 */ /* 0x000fe20003800000 */
[----:B------:R-:W-:Y:S02]  /*1640*/  ISETP.GE.AND P1, PT, R13, 0x2, PT ;  /* 0x000000020d00780c */ /* 0x000fe40003f26270 */
[----:B------:R-:W-:Y:S02]  /*1650*/  F2FP.F16.E4M3.UNPACK_B R14, R14 ;  /* 0x0000000eff0e723e */ /* 0x000fe400020006ff */
[----:B------:R-:W-:-:S03]  /*1660*/  ISETP.LT.OR P3, PT, R15, 0x1, !P1 ;  /* 0x000000010f00780c */ /* 0x000fc60004f61670 */
[----:B------:R-:W-:Y:S01]  /*1670*/  HADD2.F32 R17, -RZ, R14.H0_H0 ;  /* 0x2000000eff117230 */ /* 0x000fe20000004100 */
[----:B------:R-:W-:-:S04]  /*1680*/  PRMT R14, RZ, 0x7610, R14 ;  /* 0x00007610ff0e7816 */ /* 0x000fc8000000000e */
[----:B------:R-:W-:-:S04]  /*1690*/  FMUL R17, R17, R12 ;  /* 0x0000000c11117220 */ /* 0x000fc80000400000 */
[----:B------:R-:W-:-:S05]  /*16a0*/  FFMA R17, R24, R0, R17 ;  /* 0x0000000018117223 */ /* 0x000fca0000000011 */
[----:B------:R-:W-:-:S05]  /*16b0*/  F2FP.SATFINITE.E4M3.F32.PACK_AB_MERGE_C R17, RZ, R17, RZ ;  /* 0x00000011ff11723e */ /* 0x000fca00048070ff */
[----:B------:R1:W-:Y:S01]  /*16c0*/  @!P2 STG.E.U8 desc[UR12][R8.64], R17 ;  /* 0x000000110800a986 */ /* 0x0003e2000c10110c */
[----:B------:R-:W-:Y:S05]  /*16d0*/  @P3 BRA `(.L_x_26) ;  /* 0x0000000000043947 */ /* 0x000fea0003800000 */
[----:B------:R2:W5:Y:S02]  /*16e0*/  LDG.E.U8 R14, desc[UR12][R6.64+0x1] ;  /* 0x0000010c060e7981 */ /* 0x000564000c1e1100 */
.L_x_26:
[----:B------:R-:W-:Y:S05]  /*16f0*/  BSYNC B0 ;  /* 0x0000000000007941 */ /* 0x000fea0003800000 */
.L_x_25:
[----:B-----5:R-:W-:Y:S01]  /*1700*/  LOP3.LUT R14, R14, 0xff, RZ, 0xc0, !PT ;  /* 0x000000ff0e0e7812 */ /* 0x020fe200078ec0ff */
[----:B------:R-:W-:Y:S01]  /*1710*/  BSSY B0, `(.L_x_27) ;  /* 0x0000012000007945 */ /* 0x000fe20003800000 */
[----:B-1----:R-:W-:Y:S02]  /*1720*/  IADD3 R17, P2, R4, 0x8, RZ ;  /* 0x0000000804117810 */ /* 0x002fe40007f5e0ff */
[----:B------:R-:W-:Y:S02]  /*1730*/  F2FP.F16.E4M3.UNPACK_B R14, R14 ;  /* 0x0000000eff0e723e */ /* 0x000fe400020006ff */
[----:B------:R-:W-:Y:S01]  /*1740*/  ISETP.LT.OR P0, PT, R15, 0x9, !P0 ;  /* 0x000000090f00780c */ /* 0x000fe20004701670 */
[----:B------:R-:W-:Y:S02]  /*1750*/  IMAD.X R5, RZ, RZ, R5, P2 ;  /* 0x000000ffff057224 */ /* 0x000fe400010e0605 */
[----:B------:R-:W-:Y:S02]  /*1760*/  HADD2.F32 R19, -RZ, R14.H0_H0 ;  /* 0x2000000eff137230 */ /* 0x000fe40000004100 */
[----:B------:R-:W-:-:S02]  /*1770*/  IMAD R14, R5, UR4, RZ ;  /* 0x00000004050e7c24 */ /* 0x000fc4000f8e02ff */
[----:B------:R-:W-:-:S04]  /*1780*/  IMAD.WIDE.U32 R2, R17, UR4, R2 ;  /* 0x0000000411027c25 */ /* 0x000fc8000f8e0002 */
[----:B------:R-:W-:Y:S01]  /*1790*/  FMUL R4, R19, R12 ;  /* 0x0000000c13047220 */ /* 0x000fe20000400000 */
[----:B------:R-:W-:-:S03]  /*17a0*/  IMAD R17, R17, UR5, R14 ;  /* 0x0000000511117c24 */ /* 0x000fc6000f8e020e */
[----:B------:R-:W-:Y:S01]  /*17b0*/  FFMA R4, R25, R0, R4 ;  /* 0x0000000019047223 */ /* 0x000fe20000000004 */
[----:B------:R-:W-:-:S04]  /*17c0*/  IADD3 R2, P2, R2, UR6, RZ ;  /* 0x0000000602027c10 */ /* 0x000fc8000ff5e0ff */
[----:B------:R-:W-:Y:S02]  /*17d0*/  F2FP.SATFINITE.E4M3.F32.PACK_AB_MERGE_C R5, RZ, R4, RZ ;  /* 0x00000004ff05723e */ /* 0x000fe400048070ff */
[----:B------:R-:W-:Y:S02]  /*17e0*/  IADD3.X R3, R3, UR7, R17, P2, !PT ;  /* 0x0000000703037c10 */ /* 0x000fe400097fe411 */
[----:B------:R-:W-:Y:S01]  /*17f0*/  PRMT R4, RZ, 0x7610, R4 ;  /* 0x00007610ff047816 */ /* 0x000fe20000000004 */
[----:B------:R1:W-:Y:S01]  /*1800*/  @!P3 STG.E.U8 desc[UR12][R8.64+0x1], R5 ;  /* 0x000001050800b986 */ /* 0x0003e2000c10110c */
[----:B------:R-:W-:Y:S05]  /*1810*/  @P0 BRA `(.L_x_28) ;  /* 0x0000000000040947 */ /* 0x000fea0003800000 */
[----:B------:R3:W5:Y:S02]  /*1820*/  LDG.E.U8 R4, desc[UR12][R2.64] ;  /* 0x0000000c02047981 */ /* 0x000764000c1e1100 */
.L_x_28:
[----:B------:R-:W-:Y:S05]  /*1830*/  BSYNC B0 ;  /* 0x0000000000007941 */ /* 0x000fea0003800000 */
.L_x_27:
[----:B-----5:R-:W-:Y:S01]  /*1840*/  LOP3.LUT R4, R4, 0xff, RZ, 0xc0, !PT ;  /* 0x000000ff04047812 */ /* 0x020fe200078ec0ff */
[----:B------:R-:W-:Y:S01]  /*1850*/  BSSY B0, `(.L_x_29) ;  /* 0x000000b000007945 */ /* 0x000fe20003800000 */
[----:B------:R-:W-:Y:S02]  /*1860*/  ISETP.LT.OR P1, PT, R15, 0x9, !P1 ;  /* 0x000000090f00780c */ /* 0x000fe40004f21670 */
[----:B------:R-:W-:-:S05]  /*1870*/  F2FP.F16.E4M3.UNPACK_B R4, R4 ;  /* 0x00000004ff04723e */ /* 0x000fca00020006ff */
[----:B-1----:R-:W-:Y:S01]  /*1880*/  HADD2.F32 R5, -RZ, R4.H0_H0 ;  /* 0x20000004ff057230 */ /* 0x002fe20000004100 */
[----:B------:R-:W-:-:S04]  /*1890*/  PRMT R4, RZ, 0x7610, R4 ;  /* 0x00007610ff047816 */ /* 0x000fc80000000004 */
[----:B------:R-:W-:-:S04]  /*18a0*/  FMUL R5, R5, R12 ;  /* 0x0000000c05057220 */ /* 0x000fc80000400000 */
[----:B------:R-:W-:-:S05]  /*18b0*/  FFMA R5, R26, R0, R5 ;  /* 0x000000001a057223 */ /* 0x000fca0000000005 */
[----:B------:R-:W-:-:S05]  /*18c0*/  F2FP.SATFINITE.E4M3.F32.PACK_AB_MERGE_C R5, RZ, R5, RZ ;  /* 0x00000005ff05723e */ /* 0x000fca00048070ff */
[----:B------:R1:W-:Y:S01]  /*18d0*/  @!P0 STG.E.U8 desc[UR12][R10.64], R5 ;  /* 0x000000050a008986 */ /* 0x0003e2000c10110c */
[----:B------:R-:W-:Y:S05]  /*18e0*/  @P1 BRA `(.L_x_30) ;  /* 0x0000000000041947 */ /* 0x000fea0003800000 */
[----:B------:R4:W5:Y:S02]  /*18f0*/  LDG.E.U8 R4, desc[UR12][R2.64+0x1] ;  /* 0x0000010c02047981 */ /* 0x000964000c1e1100 */
.L_x_30:
[----:B------:R-:W-:Y:S05]  /*1900*/  BSYNC B0 ;  /* 0x0000000000007941 */ /* 0x000fea0003800000 */
.L_x_29:
[----:B-----5:R-:W-:Y:S01]  /*1910*/  LOP3.LUT R4, R4, 0xff, RZ, 0xc0, !PT ;  /* 0x000000ff04047812 */ /* 0x020fe200078ec0ff */
[----:B------:R-:W-:Y:S01]  /*1920*/  BSSY B0, `(.L_x_31) ;  /* 0x000000c000007945 */ /* 0x000fe20003800000 */
[----:B------:R-:W-:Y:S02]  /*1930*/  ISETP.GE.AND P0, PT, R13, 0x9, PT ;  /* 0x000000090d00780c */ /* 0x000fe40003f06270 */
[----:B------:R-:W-:Y:S02]  /*1940*/  F2FP.F16.E4M3.UNPACK_B R4, R4 ;  /* 0x00000004ff04723e */ /* 0x000fe400020006ff */
[----:B------:R-:W-:-:S03]  /*1950*/  ISETP.LT.OR P2, PT, R15, 0x1, !P0 ;  /* 0x000000010f00780c */ /* 0x000fc60004741670 */
[----:B-1----:R-:W-:-:S05]  /*1960*/  HADD2.F32 R5, -RZ, R4.H0_H0 ;  /* 0x20000004ff057230 */ /* 0x002fca0000004100 */
[----:B------:R-:W-:-:S04]  /*1970*/  FMUL R4, R5, R12 ;  /* 0x0000000c05047220 */ /* 0x000fc80000400000 */
[----:B------:R-:W-:-:S05]  /*1980*/  FFMA R4, R27, R0, R4 ;  /* 0x000000001b047223 */ /* 0x000fca0000000004 */
[----:B------:R-:W-:Y:S02]  /*1990*/  F2FP.SATFINITE.E4M3.F32.PACK_AB_MERGE_C R5, RZ, R4, RZ ;  /* 0x00000004ff05723e */ /* 0x000fe400048070ff */
[----:B------:R-:W-:-:S03]  /*19a0*/  PRMT R4, RZ, 0x7610, R4 ;  /* 0x00007610ff047816 */ /* 0x000fc60000000004 */
[----:B------:R1:W-:Y:S01]  /*19b0*/  @!P1 STG.E.U8 desc[UR12][R10.64+0x1], R5 ;  /* 0x000001050a009986 */ /* 0x0003e2000c10110c */
[----:B------:R-:W-:Y:S05]  /*19c0*/  @P2 BRA `(.L_x_32) ;  /* 0x0000000000042947 */ /* 0x000fea0003800000 */
[----:B------:R0:W5:Y:S02]  /*19d0*/  LDG.E.U8 R4, desc[UR12][R6.64+0x8] ;  /* 0x0000080c06047981 */ /* 0x000164000c1e1100 */
.L_x_32:
[----:B------:R-:W-:Y:S05]  /*19e0*/  BSYNC B0 ;  /* 0x0000000000007941 */ /* 0x000fea0003800000 */
.L_x_31:
[----:B-----5:R-:W-:Y:S01]  /*19f0*/  LOP3.LUT R4, R4, 0xff, RZ, 0xc0, !PT ;  /* 0x000000ff04047812 */ /* 0x020fe200078ec0ff */
[----:B------:R-:W-:Y:S01]  /*1a00*/  BSSY B0, `(.L_x_33) ;  /* 0x000000c000007945 */ /* 0x000fe20003800000 */
[----:B------:R-:W-:Y:S02]  /*1a10*/  ISETP.GE.AND P1, PT, R13, 0xa, PT ;  /* 0x0000000a0d00780c */ /* 0x000fe40003f26270 */
[----:B------:R-:W-:Y:S02]  /*1a20*/  F2FP.F16.E4M3.UNPACK_B R4, R4 ;  /* 0x00000004ff04723e */ /* 0x000fe400020006ff */
[----:B------:R-:W-:-:S03]  /*1a30*/  ISETP.LT.OR P3, PT, R15, 0x1, !P1 ;  /* 0x000000010f00780c */ /* 0x000fc60004f61670 */
        /* <DEDUP_REMOVED lines=8> */
.L_x_34:
[----:B------:R-:W-:Y:S05]  /*1ac0*/  BSYNC B0 ;  /* 0x0000000000007941 */ /* 0x000fea0003800000 */
.L_x_33:
[----:B-----5:R-:W-:Y:S01]  /*1ad0*/  LOP3.LUT R4, R4, 0xff, RZ, 0xc0, !PT ;  /* 0x000000ff04047812 */ /* 0x020fe200078ec0ff */
[----:B------:R-:W-:Y:S01]  /*1ae0*/  BSSY B0, `(.L_x_35) ;  /* 0x000000b000007945 */ /* 0x000fe20003800000 */
[----:B------:R-:W-:Y:S02]  /*1af0*/  ISETP.LT.OR P0, PT, R15, 0x9, !P0 ;  /* 0x000000090f00780c */ /* 0x000fe40004701670 */
[----:B------:R-:W-:-:S05]  /*1b00*/  F2FP.F16.E4M3.UNPACK_B R4, R4 ;  /* 0x00000004ff04723e */ /* 0x000fca00020006ff */
        /* <DEDUP_REMOVED lines=8> */
.L_x_36:
[----:B------:R-:W-:Y:S05]  /*1b90*/  BSYNC B0 ;  /* 0x0000000000007941 */ /* 0x000fea0003800000 */
.L_x_35:
        /* <DEDUP_REMOVED lines=12> */
.L_x_38:
[----:B------:R-:W-:Y:S05]  /*1c60*/  BSYNC B0 ;  /* 0x0000000000007941 */ /* 0x000fea0003800000 */
.L_x_37:
        /* <DEDUP_REMOVED lines=13> */
.L_x_40:
[----:B------:R-:W-:Y:S05]  /*1d40*/  BSYNC B0 ;  /* 0x0000000000007941 */ /* 0x000fea0003800000 */
.L_x_39:
        /* <DEDUP_REMOVED lines=13> */
.L_x_42:
[----:B------:R-:W-:Y:S05]  /*1e20*/  BSYNC B0 ;  /* 0x0000000000007941 */ /* 0x000fea0003800000 */
.L_x_41:
        /* <DEDUP_REMOVED lines=12> */
.L_x_44:
[----:B------:R-:W-:Y:S05]  /*1ef0*/  BSYNC B0 ;  /* 0x0000000000007941 */ /* 0x000fea0003800000 */
.L_x_43:
        /* <DEDUP_REMOVED lines=12> */
.L_x_46:
[----:B------:R-:W-:Y:S05]  /*1fc0*/  BSYNC B0 ;  /* 0x0000000000007941 */ /* 0x000fea0003800000 */
.L_x_45:
        /* <DEDUP_REMOVED lines=13> */
.L_x_48:
[----:B------:R-:W-:Y:S05]  /*20a0*/  BSYNC B0 ;  /* 0x0000000000007941 */ /* 0x000fea0003800000 */
.L_x_47:
        /* <DEDUP_REMOVED lines=13> */
.L_x_50:
[----:B------:R-:W-:Y:S05]  /*2180*/  BSYNC B0 ;  /* 0x0000000000007941 */ /* 0x000fea0003800000 */
.L_x_49:
        /* <DEDUP_REMOVED lines=12> */
.L_x_52:
[----:B------:R-:W-:Y:S05]  /*2250*/  BSYNC B0 ;  /* 0x0000000000007941 */ /* 0x000fea0003800000 */
.L_x_51:
        /* <DEDUP_REMOVED lines=12> */
.L_x_54:
[----:B------:R-:W-:Y:S05]  /*2320*/  BSYNC B0 ;  /* 0x0000000000007941 */ /* 0x000fea0003800000 */
.L_x_53:
        /* <DEDUP_REMOVED lines=13> */
.L_x_56:
[----:B------:R-:W-:Y:S05]  /*2400*/  BSYNC B0 ;  /* 0x0000000000007941 */ /* 0x000fea0003800000 */
.L_x_55:
        /* <DEDUP_REMOVED lines=13> */
.L_x_58:
[----:B------:R-:W-:Y:S05]  /*24e0*/  BSYNC B0 ;  /* 0x0000000000007941 */ /* 0x000fea0003800000 */
.L_x_57:
        /* <DEDUP_REMOVED lines=12> */
.L_x_60:
[----:B------:R-:W-:Y:S05]  /*25b0*/  BSYNC B0 ;  /* 0x0000000000007941 */ /* 0x000fea0003800000 */
.L_x_59:
        /* <DEDUP_REMOVED lines=12> */
.L_x_62:
[----:B------:R-:W-:Y:S05]  /*2680*/  BSYNC B0 ;  /* 0x0000000000007941 */ /* 0x000fea0003800000 */
.L_x_61:
        /* <DEDUP_REMOVED lines=13> */
.L_x_64:
[----:B------:R-:W-:Y:S05]  /*2760*/  BSYNC B0 ;  /* 0x0000000000007941 */ /* 0x000fea0003800000 */
.L_x_63:
        /* <DEDUP_REMOVED lines=13> */
.L_x_66:
[----:B------:R-:W-:Y:S05]  /*2840*/  BSYNC B0 ;  /* 0x0000000000007941 */ /* 0x000fea0003800000 */
.L_x_65:
        /* <DEDUP_REMOVED lines=12> */
.L_x_68:
[----:B------:R-:W-:Y:S05]  /*2910*/  BSYNC B0 ;  /* 0x0000000000007941 */ /* 0x000fea0003800000 */
.L_x_67:
        /* <DEDUP_REMOVED lines=12> */
.L_x_70:
[----:B------:R-:W-:Y:S05]  /*29e0*/  BSYNC B0 ;  /* 0x0000000000007941 */ /* 0x000fea0003800000 */
.L_x_69:
        /* <DEDUP_REMOVED lines=13> */
.L_x_72:
[----:B------:R-:W-:Y:S05]  /*2ac0*/  BSYNC B0 ;  /* 0x0000000000007941 */ /* 0x000fea0003800000 */
.L_x_71:
[----:B-----5:R-:W-:Y:S01]  /*2ad0*/  F2FP.F16.E4M3.UNPACK_B R4, R4 ;  /* 0x00000004ff04723e */ /* 0x020fe200020006ff */
[----:B------:R-:W-:Y:S01]  /*2ae0*/  BSSY B0, `(.L_x_73) ;  /* 0x000000b000007945 */ /* 0x000fe20003800000 */
[----:B------:R-:W-:-:S03]  /*2af0*/  ISETP.GE.AND P1, PT, R13, 0x32, PT ;  /* 0x000000320d00780c */ /* 0x000fc60003f26270 */
[----:B-1----:R-:W-:Y:S01]  /*2b00*/  HADD2.F32 R5, -RZ, R4.H0_H0 ;  /* 0x20000004ff057230 */ /* 0x002fe20000004100 */
[----:B------:R-:W-:Y:S02]  /*2b10*/  ISETP.LT.OR P3, PT, R15, 0x1, !P1 ;  /* 0x000000010f00780c */ /* 0x000fe40004f61670 */
[----:B------:R-:W-:Y:S02]  /*2b20*/  PRMT R4, RZ, 0x7610, R4 ;  /* 0x00007610ff047816 */ /* 0x000fe40000000004 */
[----:B------:R-:W-:-:S04]  /*2b30*/  FMUL R5, R5, R12 ;  /* 0x0000000c05057220 */ /* 0x000fc80000400000 */
[----:B------:R-:W-:-:S05]  /*2b40*/  FFMA R5, R48, R0, R5 ;  /* 0x0000000030057223 */ /* 0x000fca0000000005 */
[----:B------:R-:W-:-:S05]  /*2b50*/  F2FP.SATFINITE.E4M3.F32.PACK_AB_MERGE_C R5, RZ, R5, RZ ;  /* 0x00000005ff05723e */ /* 0x000fca00048070ff */
[----:B------:R1:W-:Y:S01]  /*2b60*/  @!P2 STG.E.U8 desc[UR12][R8.64+0x30], R5 ;  /* 0x000030050800a986 */ /* 0x0003e2000c10110c */
[----:B------:R-:W-:Y:S05]  /*2b70*/  @P3 BRA `(.L_x_74) ;  /* 0x0000000000043947 */ /* 0x000fea0003800000 */
[----:B------:R0:W5:Y:S02]  /*2b80*/  LDG.E.U8 R4, desc[UR12][R6.64+0x31] ;  /* 0x0000310c06047981 */ /* 0x000164000c1e1100 */
.L_x_74:
[----:B------:R-:W-:Y:S05]  /*2b90*/  BSYNC B0 ;  /* 0x0000000000007941 */ /* 0x000fea0003800000 */
.L_x_73:
[----:B-----5:R-:W-:Y:S01]  /*2ba0*/  F2FP.F16.E4M3.UNPACK_B R4, R4 ;  /* 0x00000004ff04723e */ /* 0x020fe200020006ff */
[----:B------:R-:W-:Y:S01]  /*2bb0*/  BSSY B0, `(.L_x_75) ;  /* 0x000000a000007945 */ /* 0x000fe20003800000 */
        /* <DEDUP_REMOVED lines=9> */
.L_x_76:
[----:B------:R-:W-:Y:S05]  /*2c50*/  BSYNC B0 ;  /* 0x0000000000007941 */ /* 0x000fea0003800000 */
.L_x_75:
[----:B-----5:R-:W-:Y:S01]  /*2c60*/  F2FP.F16.E4M3.UNPACK_B R4, R4 ;  /* 0x00000004ff04723e */ /* 0x020fe200020006ff */
[----:B------:R-:W-:Y:S01]  /*2c70*/  BSSY B0, `(.L_x_77) ;  /* 0x000000a000007945 */ /* 0x000fe20003800000 */
        /* <DEDUP_REMOVED lines=9> */
.L_x_78:
[----:B------:R-:W-:Y:S05]  /*2d10*/  BSYNC B0 ;  /* 0x0000000000007941 */ /* 0x000fea0003800000 */
.L_x_77:
[----:B-----5:R-:W-:Y:S01]  /*2d20*/  F2FP.F16.E4M3.UNPACK_B R4, R4 ;  /* 0x00000004ff04723e */ /* 0x020fe200020006ff */
[----:B------:R-:W-:Y:S01]  /*2d30*/  BSSY B0, `(.L_x_79) ;  /* 0x000000b000007945 */ /* 0x000fe20003800000 */
[----:B------:R-:W-:-:S03]  /*2d40*/  ISETP.GE.AND P0, PT, R13, 0x39, PT ;  /* 0x000000390d00780c */ /* 0x000fc60003f06270 */
[----:B-1----:R-:W-:Y:S01]  /*2d50*/  HADD2.F32 R5, -RZ, R4.H0_H0 ;  /* 0x20000004ff057230 */ /* 0x002fe20000004100 */
[----:B------:R-:W-:-:S04]  /*2d60*/  ISETP.LT.OR P2, PT, R15, 0x1, !P0 ;  /* 0x000000010f00780c */ /* 0x000fc80004741670 */
[----:B------:R-:W-:-:S04]  /*2d70*/  FMUL R4, R5, R12 ;  /* 0x0000000c05047220 */ /* 0x000fc80000400000 */
[----:B------:R-:W-:-:S05]  /*2d80*/  FFMA R4, R51, R0, R4 ;  /* 0x0000000033047223 */ /* 0x000fca0000000004 */
[----:B------:R-:W-:Y:S02]  /*2d90*/  F2FP.SATFINITE.E4M3.F32.PACK_AB_MERGE_C R5, RZ, R4, RZ ;  /* 0x00000004ff05723e */ /* 0x000fe400048070ff */
[----:B------:R-:W-:-:S03]  /*2da0*/  PRMT R4, RZ, 0x7610, R4 ;  /* 0x00007610ff047816 */ /* 0x000fc60000000004 */
[----:B------:R1:W-:Y:S01]  /*2db0*/  @!P1 STG.E.U8 desc[UR12][R10.64+0x31], R5 ;  /* 0x000031050a009986 */ /* 0x0003e2000c10110c */
[----:B------:R-:W-:Y:S05]  /*2dc0*/  @P2 BRA `(.L_x_80) ;  /* 0x0000000000042947 */ /* 0x000fea0003800000 */
[----:B------:R0:W5:Y:S02]  /*2dd0*/  LDG.E.U8 R4, desc[UR12][R6.64+0x38] ;  /* 0x0000380c06047981 */ /* 0x000164000c1e1100 */
.L_x_80:
[----:B------:R-:W-:Y:S05]  /*2de0*/  BSYNC B0 ;  /* 0x0000000000007941 */ /* 0x000fea0003800000 */
.L_x_79:
        /* <DEDUP_REMOVED lines=12> */
.L_x_82:
[----:B------:R-:W-:Y:S05]  /*2eb0*/  BSYNC B0 ;  /* 0x0000000000007941 */ /* 0x000fea0003800000 */
.L_x_81:
        /* <DEDUP_REMOVED lines=11> */
.L_x_84:
[----:B------:R-:W-:Y:S05]  /*2f70*/  BSYNC B0 ;  /* 0x0000000000007941 */ /* 0x000fea0003800000 */
.L_x_83:
        /* <DEDUP_REMOVED lines=11> */
.L_x_86:
[----:B------:R-:W-:Y:S05]  /*3030*/  BSYNC B0 ;  /* 0x0000000000007941 */ /* 0x000fea0003800000 */
.L_x_85:
[----:B-----5:R-:W-:-:S05]  /*3040*/  F2FP.F16.E4M3.UNPACK_B R4, R4 ;  /* 0x00000004ff04723e */ /* 0x020fca00020006ff */
[----:B0--34-:R-:W-:-:S05]  /*3050*/  HADD2.F32 R3, -RZ, R4.H0_H0 ;  /* 0x20000004ff037230 */ /* 0x019fca0000004100 */
[----:B------:R-:W-:-:S04]  /*3060*/  FMUL R12, R3, R12 ;  /* 0x0000000c030c7220 */ /* 0x000fc80000400000 */
[----:B------:R-:W-:-:S05]  /*3070*/  FFMA R12, R55, R0, R12 ;  /* 0x00000000370c7223 */ /* 0x000fca000000000c */
[----:B------:R-:W-:Y:S01]  /*3080*/  F2FP.SATFINITE.E4M3.F32.PACK_AB_MERGE_C R3, RZ, R12, RZ ;  /* 0x0000000cff03723e */ /* 0x000fe200048070ff */
[----:B------:R-:W-:Y:S06]  /*3090*/  @P1 EXIT ;  /* 0x000000000000194d */ /* 0x000fec0003800000 */
[----:B------:R-:W-:Y:S01]  /*30a0*/  STG.E.U8 desc[UR12][R10.64+0x39], R3 ;  /* 0x000039030a007986 */ /* 0x000fe2000c10110c */
[----:B------:R-:W-:Y:S05]  /*30b0*/  EXIT ;  /* 0x000000000000794d */ /* 0x000fea0003800000 */
.L_x_22:
[C---:B------:R-:W-:Y:S01]  /*30c0*/  ISETP.GE.AND P1, PT, R13.reuse, 0x1, PT ;  /* 0x000000010d00780c */ /* 0x040fe20003f26270 */
[-C--:B------:R-:W-:Y:S01]  /*30d0*/  FMUL R24, R24, R0.reuse ;  /* 0x0000000018187220 */ /* 0x080fe20000400000 */
[----:B------:R-:W-:Y:S01]  /*30e0*/  ISETP.GE.AND P2, PT, R13, 0x2, PT ;  /* 0x000000020d00780c */ /* 0x000fe20003f46270 */
[-C--:B------:R-:W-:Y:S01]  /*30f0*/  FMUL R25, R25, R0.reuse ;  /* 0x0000000019197220 */ /* 0x080fe20000400000 */
[----:B------:R-:W-:Y:S01]  /*3100*/  ISETP.LT.OR P0, PT, R15, 0x1, !P1 ;  /* 0x000000010f00780c */ /* 0x000fe20004f01670 */
[-C--:B------:R-:W-:Y:S01]  /*3110*/  FMUL R27, R27, R0.reuse ;  /* 0x000000001b1b7220 */ /* 0x080fe20000400000 */
[C---:B------:R-:W-:Y:S01]  /*3120*/  ISETP.LT.OR P4, PT, R15.reuse, 0x1, !P2 ;  /* 0x000000010f00780c */ /* 0x040fe20005781670 */
[----:B------:R-:W-:Y:S01]  /*3130*/  FMUL R26, R26, R0 ;  /* 0x000000001a1a7220 */ /* 0x000fe20000400000 */
[----:B------:R-:W-:Y:S01]  /*3140*/  F2FP.SATFINITE.E4M3.F32.PACK_AB_MERGE_C R3, RZ, R24, RZ ;  /* 0x00000018ff03723e */ /* 0x000fe200048070ff */
[-C--:B------:R-:W-:Y:S01]  /*3150*/  FMUL R28, R28, R0.reuse ;  /* 0x000000001c1c7220 */ /* 0x080fe20000400000 */
[----:B------:R-:W-:Y:S01]  /*3160*/  ISETP.LT.OR P3, PT, R15, 0x9, !P2 ;  /* 0x000000090f00780c */ /* 0x000fe20005761670 */
[-C--:B------:R-:W-:Y:S01]  /*3170*/  FMUL R29, R29, R0.reuse ;  /* 0x000000001d1d7220 */ /* 0x080fe20000400000 */
[----:B------:R-:W-:Y:S01]  /*3180*/  F2FP.SATFINITE.E4M3.F32.PACK_AB_MERGE_C R25, RZ, R25, RZ ;  /* 0x00000019ff19723e */ /* 0x000fe200048070ff */
[-C--:B------:R-:W-:Y:S01]  /*3190*/  FMUL R31, R31, R0.reuse ;  /* 0x000000001f1f7220 */ /* 0x080fe20000400000 */
[----:B------:R-:W-:Y:S01]  /*31a0*/  ISETP.LT.OR P1, PT, R15, 0x9, !P1 ;  /* 0x000000090f00780c */ /* 0x000fe20004f21670 */
[-C--:B------:R-:W-:Y:S01]  /*31b0*/  FMUL R30, R30, R0.reuse ;  /* 0x000000001e1e7220 */ /* 0x080fe20000400000 */
[C---:B------:R-:W-:Y:S01]  /*31c0*/  ISETP.GE.AND P2, PT, R13.reuse, 0xa, PT ;  /* 0x0000000a0d00780c */ /* 0x040fe20003f46270 */
[----:B------:R0:W-:Y:S01]  /*31d0*/  @!P0 STG.E.U8 desc[UR12][R8.64], R3 ;  /* 0x0000000308008986 */ /* 0x0001e2000c10110c */
[----:B------:R-:W-:Y:S01]  /*31e0*/  ISETP.GE.AND P0, PT, R13, 0x9, PT ;  /* 0x000000090d00780c */ /* 0x000fe20003f06270 */
[-C--:B------:R-:W-:Y:S01]  /*31f0*/  FMUL R32, R32, R0.reuse ;  /* 0x0000000020207220 */ /* 0x080fe20000400000 */
[----:B------:R-:W-:Y:S01]  /*3200*/  F2FP.SATFINITE.E4M3.F32.PACK_AB_MERGE_C R27, RZ, R27, RZ ;  /* 0x0000001bff1b723e */ /* 0x000fe200048070ff */
[----:B------:R-:W-:Y:S01]  /*3210*/  @!P4 STG.E.U8 desc[UR12][R8.64+0x1], R25 ;  /* 0x000001190800c986 */ /* 0x000fe2000c10110c */
[----:B------:R-:W-:Y:S01]  /*3220*/  ISETP.LT.OR P5, PT, R15, 0x1, !P0 ;  /* 0x000000010f00780c */ /* 0x000fe200047a1670 */
[-C--:B------:R-:W-:Y:S01]  /*3230*/  FMUL R33, R33, R0.reuse ;  /* 0x0000000021217220 */ /* 0x080fe20000400000 */
[C---:B------:R-:W-:Y:S01]  /*3240*/  ISETP.LT.OR P4, PT, R15.reuse, 0x1, !P2 ;  /* 0x000000010f00780c */ /* 0x040fe20005781670 */
[----:B------:R-:W-:Y:S01]  /*3250*/  @!P3 STG.E.U8 desc[UR12][R10.64+0x1], R27 ;  /* 0x0000011b0a00b986 */ /* 0x000fe2000c10110c */
[----:B------:R-:W-:Y:S01]  /*3260*/  ISETP.LT.OR P3, PT, R15, 0x9, !P2 ;  /* 0x000000090f00780c */ /* 0x000fe20005761670 */
[----:B------:R-:W-:Y:S01]  /*3270*/  FMUL R35, R35, R0 ;  /* 0x0000000023237220 */ /* 0x000fe20000400000 */
[----:B------:R-:W-:Y:S01]  /*3280*/  F2FP.SATFINITE.E4M3.F32.PACK_AB_MERGE_C R5, RZ, R28, RZ ;  /* 0x0000001cff05723e */ /* 0x000fe200048070ff */
[----:B------:R-:W-:Y:S01]  /*3290*/  FMUL R34, R34, R0 ;  /* 0x0000000022227220 */ /* 0x000fe20000400000 */
[----:B0-----:R-:W-:Y:S01]  /*32a0*/  F2FP.SATFINITE.E4M3.F32.PACK_AB_MERGE_C R3, RZ, R26, RZ ;  /* 0x0000001aff03723e */ /* 0x001fe200048070ff */
[-C--:B------:R-:W-:Y:S01]  /*32b0*/  FMUL R36, R36, R0.reuse ;  /* 0x0000000024247220 */ /* 0x080fe20000400000 */
[----:B------:R-:W-:Y:S01]  /*32c0*/  F2FP.SATFINITE.E4M3.F32.PACK_AB_MERGE_C R29, RZ, R29, RZ ;  /* 0x0000001dff1d723e */ /* 0x000fe200048070ff */
[-C--:B------:R-:W-:Y:S01]  /*32d0*/  FMUL R37, R37, R0.reuse ;  /* 0x0000000025257220 */ /* 0x080fe20000400000 */
[----:B------:R-:W-:Y:S01]  /*32e0*/  ISETP.LT.OR P0, PT, R15, 0x9, !P0 ;  /* 0x000000090f00780c */ /* 0x000fe20004701670 */
[----:B------:R0:W-:Y:S01]  /*32f0*/  @!P1 STG.E.U8 desc[UR12][R10.64], R3 ;  /* 0x000000030a009986 */ /* 0x0001e2000c10110c */
[----:B------:R-:W-:Y:S01]  /*3300*/  ISETP.GE.AND P1, PT, R13, 0x11, PT ;  /* 0x000000110d00780c */ /* 0x000fe20003f26270 */
[-C--:B------:R-:W-:Y:S01]  /*3310*/  FMUL R39, R39, R0.reuse ;  /* 0x0000000027277220 */ /* 0x080fe20000400000 */
[----:B------:R-:W-:Y:S01]  /*3320*/  ISETP.GE.AND P2, PT, R13, 0x12, PT ;  /* 0x000000120d00780c */ /* 0x000fe20003f46270 */
[----:B------:R1:W-:Y:S01]  /*3330*/  @!P5 STG.E.U8 desc[UR12][R8.64+0x8], R5 ;  /* 0x000008050800d986 */ /* 0x0003e2000c10110c */
[----:B------:R-:W-:Y:S01]  /*3340*/  F2FP.SATFINITE.E4M3.F32.PACK_AB_MERGE_C R31, RZ, R31, RZ ;  /* 0x0000001fff1f723e */ /* 0x000fe200048070ff */
[-C--:B------:R-:W-:Y:S01]  /*3350*/  FMUL R38, R38, R0.reuse ;  /* 0x0000000026267220 */ /* 0x080fe20000400000 */
[C---:B------:R-:W-:Y:S01]  /*3360*/  ISETP.LT.OR P5, PT, R15.reuse, 0x1, !P1 ;  /* 0x000000010f00780c */ /* 0x040fe20004fa1670 */
[----:B------:R-:W-:Y:S01]  /*3370*/  @!P4 STG.E.U8 desc[UR12][R8.64+0x9], R29 ;  /* 0x0000091d0800c986 */ /* 0x000fe2000c10110c */
[----:B------:R-:W-:Y:S01]  /*3380*/  ISETP.LT.OR P4, PT, R15, 0x1, !P2 ;  /* 0x000000010f00780c */ /* 0x000fe20005781670 */
[----:B------:R-:W-:Y:S01]  /*3390*/  FMUL R40, R40, R0 ;  /* 0x0000000028287220 */ /* 0x000fe20000400000 */
[----:B------:R-:W-:Y:S01]  /*33a0*/  F2FP.SATFINITE.E4M3.F32.PACK_AB_MERGE_C R33, RZ, R33, RZ ;  /* 0x00000021ff21723e */ /* 0x000fe200048070ff */
[----:B------:R-:W-:Y:S01]  /*33b0*/  @!P3 STG.E.U8 desc[UR12][R10.64+0x9], R31 ;  /* 0x0000091f0a00b986 */ /* 0x000fe2000c10110c */
[----:B0-----:R-:W-:Y:S01]  /*33c0*/  F2FP.SATFINITE.E4M3.F32.PACK_AB_MERGE_C R3, RZ, R30, RZ ;  /* 0x0000001eff03723e */ /* 0x001fe200048070ff */
[-C--:B------:R-:W-:Y:S01]  /*33d0*/  FMUL R41, R41, R0.reuse ;  /* 0x0000000029297220 */ /* 0x080fe20000400000 */
[C---:B------:R-:W-:Y:S01]  /*33e0*/  ISETP.LT.OR P3, PT, R15.reuse, 0x9, !P2 ;  /* 0x000000090f00780c */ /* 0x040fe20005761670 */
[----:B------:R-:W-:Y:S01]  /*33f0*/  FMUL R42, R42, R0 ;  /* 0x000000002a2a7220 */ /* 0x000fe20000400000 */
[----:B-1----:R-:W-:Y:S01]  /*3400*/  F2FP.SATFINITE.E4M3.F32.PACK_AB_MERGE_C R5, RZ, R32, RZ ;  /* 0x00000020ff05723e */ /* 0x002fe200048070ff */
[----:B------:R0:W-:Y:S01]  /*3410*/  @!P0 STG.E.U8 desc[UR12][R10.64+0x8], R3 ;  /* 0x000008030a008986 */ /* 0x0001e2000c10110c */
        /* <DEDUP_REMOVED lines=9> */
[----:B------:R-:W-:Y:S01]  /*34b0*/  FMUL R45, R45, R0 ;  /* 0x000000002d2d7220 */ /* 0x000fe20000400000 */
[C---:B------:R-:W-:Y:S01]  /*34c0*/  ISETP.LT.OR P4, PT, R15.reuse, 0x1, !P2 ;  /* 0x000000010f00780c */ /* 0x040fe20005781670 */
[----:B------:R-:W-:Y:S01]  /*34d0*/  @!P3 STG.E.U8 desc[UR12][R10.64+0x11], R35 ;  /* 0x000011230a00b986 */ /* 0x000fe2000c10110c */
[----:B0-----:R-:W-:Y:S01]  /*34e0*/  F2FP.SATFINITE.E4M3.F32.PACK_AB_MERGE_C R3, RZ, R34, RZ ;  /* 0x00000022ff03723e */ /* 0x001fe200048070ff */
[-C--:B------:R-:W-:Y:S01]  /*34f0*/  FMUL R46, R46, R0.reuse ;  /* 0x000000002e2e7220 */ /* 0x080fe20000400000 */
[----:B------:R-:W-:Y:S01]  /*3500*/  ISETP.LT.OR P3, PT, R15, 0x9, !P2 ;  /* 0x000000090f00780c */ /* 0x000fe20005761670 */
[----:B------:R-:W-:Y:S01]  /*3510*/  FMUL R47, R47, R0 ;  /* 0x000000002f2f7220 */ /* 0x000fe20000400000 */
[----:B-1----:R-:W-:Y:S01]  /*3520*/  F2FP.SATFINITE.E4M3.F32.PACK_AB_MERGE_C R5, RZ, R36, RZ ;  /* 0x00000024ff05723e */ /* 0x002fe200048070ff */
[----:B------:R0:W-:Y:S01]  /*3530*/  @!P1 STG.E.U8 desc[UR12][R10.64+0x10], R3 ;  /* 0x000010030a009986 */ /* 0x0001e2000c10110c */
[C---:B------:R-:W-:Y:S01]  /*3540*/  ISETP.GE.AND P1, PT, R13.reuse, 0x21, PT ;  /* 0x000000210d00780c */ /* 0x040fe20003f26270 */
[-C--:B------:R-:W-:Y:S01]  /*3550*/  FMUL R48, R48, R0.reuse ;  /* 0x0000000030307220 */ /* 0x080fe20000400000 */
[----:B------:R-:W-:Y:S01]  /*3560*/  F2FP.SATFINITE.E4M3.F32.PACK_AB_MERGE_C R37, RZ, R37, RZ ;  /* 0x00000025ff25723e */ /* 0x000fe200048070ff */
[----:B------:R1:W-:Y:S01]  /*3570*/  @!P5 STG.E.U8 desc[UR12][R8.64+0x18], R5 ;  /* 0x000018050800d986 */ /* 0x0003e2000c10110c */
[----:B------:R-:W-:Y:S01]  /*3580*/  ISETP.GE.AND P2, PT, R13, 0x22, PT ;  /* 0x000000220d00780c */ /* 0x000fe20003f46270 */
[-C--:B------:R-:W-:Y:S01]  /*3590*/  FMUL R49, R49, R0.reuse ;  /* 0x0000000031317220 */ /* 0x080fe20000400000 */
[C---:B------:R-:W-:Y:S01]  /*35a0*/  ISETP.LT.OR P0, PT, R15.reuse, 0x9, !P0 ;  /* 0x000000090f00780c */ /* 0x040fe20004701670 */
[----:B------:R-:W-:Y:S01]  /*35b0*/  @!P4 STG.E.U8 desc[UR12][R8.64+0x19], R37 ;  /* 0x000019250800c986 */ /* 0x000fe2000c10110c */
[----:B------:R-:W-:Y:S01]  /*35c0*/  ISETP.LT.OR P6, PT, R15, 0x1, !P1 ;  /* 0x000000010f00780c */ /* 0x000fe20004fc1670 */
[-C--:B------:R-:W-:Y:S01]  /*35d0*/  FMUL R50, R50, R0.reuse ;  /* 0x0000000032327220 */ /* 0x080fe20000400000 */
[----:B------:R-:W-:Y:S01]  /*35e0*/  F2FP.SATFINITE.E4M3.F32.PACK_AB_MERGE_C R39, RZ, R39, RZ ;  /* 0x00000027ff27723e */ /* 0x000fe200048070ff */
[-C--:B------:R-:W-:Y:S01]  /*35f0*/  FMUL R51, R51, R0.reuse ;  /* 0x0000000033337220 */ /* 0x080fe20000400000 */
[----:B------:R-:W-:Y:S01]  /*3600*/  ISETP.LT.OR P5, PT, R15, 0x1, !P2 ;  /* 0x000000010f00780c */ /* 0x000fe200057a1670 */
[-C--:B------:R-:W-:Y:S01]  /*3610*/  FMUL R52, R52, R0.reuse ;  /* 0x0000000034347220 */ /* 0x080fe20000400000 */
[----:B------:R-:W-:Y:S01]  /*3620*/  ISETP.GE.AND P4, PT, R13, 0x29, PT ;  /* 0x000000290d00780c */ /* 0x000fe20003f86270 */
[----:B------:R-:W-:Y:S01]  /*3630*/  @!P3 STG.E.U8 desc[UR12][R10.64+0x19], R39 ;  /* 0x000019270a00b986 */ /* 0x000fe2000c10110c */
[----:B------:R-:W-:Y:S01]  /*3640*/  ISETP.LT.OR P1, PT, R15, 0x9, !P1 ;  /* 0x000000090f00780c */ /* 0x000fe20004f21670 */
[-C--:B------:R-:W-:Y:S01]  /*3650*/  FMUL R53, R53, R0.reuse ;  /* 0x0000000035357220 */ /* 0x080fe20000400000 */
[C---:B------:R-:W-:Y:S01]  /*3660*/  ISETP.LT.OR P2, PT, R15.reuse, 0x9, !P2 ;  /* 0x000000090f00780c */ /* 0x040fe20005741670 */
[-C--:B------:R-:W-:Y:S01]  /*3670*/  FMUL R54, R54, R0.reuse ;  /* 0x0000000036367220 */ /* 0x080fe20000400000 */
[----:B------:R-:W-:Y:S01]  /*3680*/  ISETP.LT.OR P3, PT, R15, 0x1, !P4 ;  /* 0x000000010f00780c */ /* 0x000fe20006761670 */
[----:B------:R-:W-:Y:S01]  /*3690*/  FMUL R0, R55, R0 ;  /* 0x0000000037007220 */ /* 0x000fe20000400000 */
[----:B0-----:R-:W-:-:S02]  /*36a0*/  F2FP.SATFINITE.E4M3.F32.PACK_AB_MERGE_C R3, RZ, R38, RZ ;  /* 0x00000026ff03723e */ /* 0x001fc400048070ff */
[----:B-1----:R-:W-:Y:S02]  /*36b0*/  F2FP.SATFINITE.E4M3.F32.PACK_AB_MERGE_C R5, RZ, R40, RZ ;  /* 0x00000028ff05723e */ /* 0x002fe400048070ff */
[----:B------:R-:W-:Y:S01]  /*36c0*/  F2FP.SATFINITE.E4M3.F32.PACK_AB_MERGE_C R41, RZ, R41, RZ ;  /* 0x00000029ff29723e */ /* 0x000fe200048070ff */
[----:B------:R0:W-:Y:S01]  /*36d0*/  @!P0 STG.E.U8 desc[UR12][R10.64+0x18], R3 ;  /* 0x000018030a008986 */ /* 0x0001e2000c10110c */
[----:B------:R-:W-:Y:S02]  /*36e0*/  F2FP.SATFINITE.E4M3.F32.PACK_AB_MERGE_C R43, RZ, R43, RZ ;  /* 0x0000002bff2b723e */ /* 0x000fe400048070ff */
[----:B------:R-:W-:Y:S01]  /*36f0*/  ISETP.LT.OR P4, PT, R15, 0x9, !P4 ;  /* 0x000000090f00780c */ /* 0x000fe20006781670 */
[----:B------:R1:W-:Y:S01]  /*3700*/  @!P6 STG.E.U8 desc[UR12][R8.64+0x20], R5 ;  /* 0x000020050800e986 */ /* 0x0003e2000c10110c */
[----:B------:R-:W-:Y:S02]  /*3710*/  F2FP.SATFINITE.E4M3.F32.PACK_AB_MERGE_C R45, RZ, R45, RZ ;  /* 0x0000002dff2d723e */ /* 0x000fe400048070ff */
[----:B------:R-:W-:Y:S01]  /*3720*/  F2FP.SATFINITE.E4M3.F32.PACK_AB_MERGE_C R47, RZ, R47, RZ ;  /* 0x0000002fff2f723e */ /* 0x000fe200048070ff */
[----:B------:R-:W-:Y:S01]  /*3730*/  @!P5 STG.E.U8 desc[UR12][R8.64+0x21], R41 ;  /* 0x000021290800d986 */ /* 0x000fe2000c10110c */
[----:B------:R-:W-:-:S02]  /*3740*/  ISETP.GE.AND P5, PT, R13, 0x2a, PT ;  /* 0x0000002a0d00780c */ /* 0x000fc40003fa6270 */
[----:B------:R-:W-:Y:S01]  /*3750*/  F2FP.SATFINITE.E4M3.F32.PACK_AB_MERGE_C R49, RZ, R49, RZ ;  /* 0x00000031ff31723e */ /* 0x000fe200048070ff */
[----:B------:R-:W-:Y:S01]  /*3760*/  @!P2 STG.E.U8 desc[UR12][R10.64+0x21], R43 ;  /* 0x0000212b0a00a986 */ /* 0x000fe2000c10110c */
[----:B0-----:R-:W-:Y:S02]  /*3770*/  F2FP.SATFINITE.E4M3.F32.PACK_AB_MERGE_C R3, RZ, R42, RZ ;  /* 0x0000002aff03723e */ /* 0x001fe400048070ff */
[C---:B------:R-:W-:Y:S02]  /*3780*/  ISETP.LT.OR P0, PT, R15.reuse, 0x1, !P5 ;  /* 0x000000010f00780c */ /* 0x040fe40006f01670 */
[----:B-1----:R-:W-:Y:S01]  /*3790*/  F2FP.SATFINITE.E4M3.F32.PACK_AB_MERGE_C R5, RZ, R44, RZ ;  /* 0x0000002cff05723e */ /* 0x002fe200048070ff */
[----:B------:R0:W-:Y:S01]  /*37a0*/  @!P1 STG.E.U8 desc[UR12][R10.64+0x20], R3 ;  /* 0x000020030a009986 */ /* 0x0001e2000c10110c */
[----:B------:R-:W-:Y:S02]  /*37b0*/  ISETP.LT.OR P5, PT, R15, 0x9, !P5 ;  /* 0x000000090f00780c */ /* 0x000fe40006fa1670 */
[C---:B------:R-:W-:Y:S01]  /*37c0*/  ISETP.GE.AND P2, PT, R13.reuse, 0x32, PT ;  /* 0x000000320d00780c */ /* 0x040fe20003f46270 */
[----:B------:R1:W-:Y:S01]  /*37d0*/  @!P3 STG.E.U8 desc[UR12][R8.64+0x28], R5 ;  /* 0x000028050800b986 */ /* 0x0003e2000c10110c */
[----:B------:R-:W-:-:S02]  /*37e0*/  ISETP.GE.AND P3, PT, R13, 0x31, PT ;  /* 0x000000310d00780c */ /* 0x000fc40003f66270 */
[----:B------:R-:W-:Y:S02]  /*37f0*/  ISETP.GE.AND P1, PT, R13, 0x3a, PT ;  /* 0x0000003a0d00780c */ /* 0x000fe40003f26270 */
[----:B------:R-:W-:Y:S01]  /*3800*/  ISETP.LT.OR P6, PT, R15, 0x1, !P3 ;  /* 0x000000010f00780c */ /* 0x000fe20005fc1670 */
[----:B------:R-:W-:Y:S01]  /*3810*/  @!P0 STG.E.U8 desc[UR12][R8.64+0x29], R45 ;  /* 0x0000292d08008986 */ /* 0x000fe2000c10110c */
[----:B------:R-:W-:Y:S02]  /*3820*/  ISETP.GE.AND P0, PT, R13, 0x39, PT ;  /* 0x000000390d00780c */ /* 0x000fe40003f06270 */
[----:B0-----:R-:W-:Y:S01]  /*3830*/  F2FP.SATFINITE.E4M3.F32.PACK_AB_MERGE_C R3, RZ, R46, RZ ;  /* 0x0000002eff03723e */ /* 0x001fe200048070ff */
[----:B------:R-:W-:Y:S01]  /*3840*/  @!P5 STG.E.U8 desc[UR12][R10.64+0x29], R47 ;  /* 0x0000292f0a00d986 */ /* 0x000fe2000c10110c */
[C---:B------:R-:W-:Y:S02]  /*3850*/  ISETP.LT.OR P3, PT, R15.reuse, 0x9, !P3 ;  /* 0x000000090f00780c */ /* 0x040fe40005f61670 */
[----:B-1----:R-:W-:Y:S01]  /*3860*/  F2FP.SATFINITE.E4M3.F32.PACK_AB_MERGE_C R5, RZ, R48, RZ ;  /* 0x00000030ff05723e */ /* 0x002fe200048070ff */
[----:B------:R0:W-:Y:S01]  /*3870*/  @!P4 STG.E.U8 desc[UR12][R10.64+0x28], R3 ;  /* 0x000028030a00c986 */ /* 0x0001e2000c10110c */
[----:B------:R-:W-:-:S02]  /*3880*/  ISETP.LT.OR P4, PT, R15, 0x1, !P2 ;  /* 0x000000010f00780c */ /* 0x000fc40005781670 */
[C---:B------:R-:W-:Y:S01]  /*3890*/  ISETP.LT.OR P2, PT, R15.reuse, 0x9, !P2 ;  /* 0x000000090f00780c */ /* 0x040fe20005741670 */
[----:B------:R1:W-:Y:S01]  /*38a0*/  @!P6 STG.E.U8 desc[UR12][R8.64+0x30], R5 ;  /* 0x000030050800e986 */ /* 0x0003e2000c10110c */
[C---:B------:R-:W-:Y:S02]  /*38b0*/  ISETP.LT.OR P6, PT, R15.reuse, 0x1, !P0 ;  /* 0x000000010f00780c */ /* 0x040fe400047c1670 */
[C---:B------:R-:W-:Y:S02]  /*38c0*/  ISETP.LT.OR P5, PT, R15.reuse, 0x1, !P1 ;  /* 0x000000010f00780c */ /* 0x040fe40004fa1670 */
[C---:B------:R-:W-:Y:S02]  /*38d0*/  ISETP.LT.OR P0, PT, R15.reuse, 0x9, !P0 ;  /* 0x000000090f00780c */ /* 0x040fe40004701670 */
[----:B------:R-:W-:Y:S02]  /*38e0*/  ISETP.LT.OR P1, PT, R15, 0x9, !P1 ;  /* 0x000000090f00780c */ /* 0x000fe40004f21670 */
[----:B0-----:R-:W-:Y:S01]  /*38f0*/  F2FP.SATFINITE.E4M3.F32.PACK_AB_MERGE_C R3, RZ, R50, RZ ;  /* 0x00000032ff03723e */ /* 0x001fe200048070ff */
[----:B------:R0:W-:Y:S01]  /*3900*/  @!P4 STG.E.U8 desc[UR12][R8.64+0x31], R49 ;  /* 0x000031310800c986 */ /* 0x0001e2000c10110c */
[----:B------:R-:W-:-:S02]  /*3910*/  F2FP.SATFINITE.E4M3.F32.PACK_AB_MERGE_C R51, RZ, R51, RZ ;  /* 0x00000033ff33723e */ /* 0x000fc400048070ff */
[----:B-1----:R-:W-:Y:S01]  /*3920*/  F2FP.SATFINITE.E4M3.F32.PACK_AB_MERGE_C R5, RZ, R52, RZ ;  /* 0x00000034ff05723e */ /* 0x002fe200048070ff */
[----:B------:R0:W-:Y:S01]  /*3930*/  @!P3 STG.E.U8 desc[UR12][R10.64+0x30], R3 ;  /* 0x000030030a00b986 */ /* 0x0001e2000c10110c */
[----:B------:R-:W-:Y:S02]  /*3940*/  F2FP.SATFINITE.E4M3.F32.PACK_AB_MERGE_C R53, RZ, R53, RZ ;  /* 0x00000035ff35723e */ /* 0x000fe400048070ff */
[----:B------:R-:W-:Y:S01]  /*3950*/  F2FP.SATFINITE.E4M3.F32.PACK_AB_MERGE_C R7, RZ, R54, RZ ;  /* 0x00000036ff07723e */ /* 0x000fe200048070ff */
[----:B------:R0:W-:Y:S01]  /*3960*/  @!P2 STG.E.U8 desc[UR12][R10.64+0x31], R51 ;  /* 0x000031330a00a986 */ /* 0x0001e2000c10110c */
[----:B------:R-:W-:-:S03]  /*3970*/  F2FP.SATFINITE.E4M3.F32.PACK_AB_MERGE_C R13, RZ, R0, RZ ;  /* 0x00000000ff0d723e */ /* 0x000fc600048070ff */
[----:B------:R0:W-:Y:S04]  /*3980*/  @!P6 STG.E.U8 desc[UR12][R8.64+0x38], R5 ;  /* 0x000038050800e986 */ /* 0x0001e8000c10110c */
[----:B------:R0:W-:Y:S04]  /*3990*/  @!P5 STG.E.U8 desc[UR12][R8.64+0x39], R53 ;  /* 0x000039350800d986 */ /* 0x0001e8000c10110c */
[----:B------:R0:W-:Y:S01]  /*39a0*/  @!P0 STG.E.U8 desc[UR12][R10.64+0x38], R7 ;  /* 0x000038070a008986 */ /* 0x0001e2000c10110c */
[----:B------:R-:W-:Y:S05]  /*39b0*/  @P1 EXIT ;  /* 0x000000000000194d */ /* 0x000fea0003800000 */
[----:B------:R-:W-:Y:S01]  /*39c0*/  STG.E.U8 desc[UR12][R10.64+0x39], R13 ;  /* 0x0000390d0a007986 */ /* 0x000fe2000c10110c */
[----:B------:R-:W-:Y:S05]  /*39d0*/  EXIT ;  /* 0x000000000000794d */ /* 0x000fea0003800000 */
.L_x_10:
[----:B------:R-:W-:-:S13]  /*39e0*/  ISETP.NE.AND P0, PT, R6, RZ, PT ;  /* 0x000000ff0600720c */ /* 0x000fda0003f05270 */
[----:B------:R-:W-:Y:S05]  /*39f0*/  @P0 EXIT ;  /* 0x000000000000094d */ /* 0x000fea0003800000 */
[----:B------:R-:W-:-:S13]  /*3a00*/  ELECT P0, URZ, PT ;  /* 0x00000000003f782f */ /* 0x000fda0003800000 */
[----:B------:R-:W-:Y:S05]  /*3a10*/  @!P0 BRA `(.L_x_87) ;  /* 0x0000000400b88947 */ /* 0x000fea0003800000 */
[----:B------:R-:W-:Y:S02]  /*3a20*/  ISETP.GE.AND P0, PT, R3, 0x1, PT ;  /* 0x000000010300780c */ /* 0x000fe40003f06270 */
[----:B------:R-:W-:-:S04]  /*3a30*/  SHF.R.S32.HI R9, RZ, 0x1f, R10 ;  /* 0x0000001fff097819 */ /* 0x000fc8000001140a */
[----:B------:R-:W-:-:S07]  /*3a40*/  LEA.HI R9, R9, R10, RZ, 0x7 ;  /* 0x0000000a09097211 */ /* 0x000fce00078f38ff */
[----:B------:R-:W-:Y:S05]  /*3a50*/  @!P0 BRA `(.L_x_87) ;  /* 0x0000000400a88947 */ /* 0x000fea0003800000 */
[----:B-----5:R-:W0:Y:S01]  /*3a60*/  S2R R0, SR_CTAID.X ;  /* 0x0000000000007919 */ /* 0x020e220000002500 */
[----:B------:R-:W-:Y:S01]  /*3a70*/  LOP3.LUT R9, R9, 0xffffff80, RZ, 0xc0, !PT ;  /* 0xffffff8009097812 */ /* 0x000fe200078ec0ff */
[----:B------:R-:W-:Y:S01]  /*3a80*/  ULDC UR4, c[0x0][0x384] ;  /* 0x0000e10000047ab9 */ /* 0x000fe20000000800 */
[----:B------:R-:W-:Y:S01]  /*3a90*/  LOP3.LUT P0, RZ, R10, 0x1f, RZ, 0xc0, !PT ;  /* 0x0000001f0aff7812 */ /* 0x000fe2000780c0ff */
[----:B------:R-:W1:Y:S01]  /*3aa0*/  S2R R11, SR_CTAID.Y ;  /* 0x00000000000b7919 */ /* 0x000e620000002600 */
[----:B---3--:R-:W-:Y:S01]  /*3ab0*/  IMAD R12, R4, R5, RZ ;  /* 0x00000005040c7224 */ /* 0x008fe200078e02ff */
[----:B------:R-:W-:Y:S01]  /*3ac0*/  ULDC UR5, c[0x0][0x388] ;  /* 0x0000e20000057ab9 */ /* 0x000fe20000000800 */
[----:B------:R-:W-:Y:S01]  /*3ad0*/  IMAD.IADD R9, R10, 0x1, -R9 ;  /* 0x000000010a097824 */ /* 0x000fe200078e0a09 */
[----:B------:R-:W-:Y:S01]  /*3ae0*/  LOP3.LUT R20, R2, 0x2, RZ, 0xfc, !PT ;  /* 0x0000000202147812 */ /* 0x000fe200078efcff */
[----:B------:R-:W-:Y:S02]  /*3af0*/  IMAD.MOV.U32 R4, RZ, RZ, RZ ;  /* 0x000000ffff047224 */ /* 0x000fe400078e00ff */
[----:B------:R-:W-:Y:S01]  /*3b00*/  IMAD.MOV.U32 R6, RZ, RZ, 0x1 ;  /* 0x00000001ff067424 */ /* 0x000fe200078e00ff */
[C---:B------:R-:W-:Y:S01]  /*3b10*/  ISETP.NE.AND P1, PT, R9.reuse, RZ, PT ;  /* 0x000000ff0900720c */ /* 0x040fe20003f25270 */
[----:B------:R-:W-:Y:S01]  /*3b20*/  IMAD.MOV.U32 R10, RZ, RZ, RZ ;  /* 0x000000ffff0a7224 */ /* 0x000fe200078e00ff */
[----:B------:R-:W-:-:S02]  /*3b30*/  ISETP.NE.OR P0, PT, R9, RZ, !P0 ;  /* 0x000000ff0900720c */ /* 0x000fc40004705670 */
[----:B------:R-:W-:Y:S01]  /*3b40*/  CS2R R8, SRZ ;  /* 0x0000000000087805 */ /* 0x000fe2000001ff00 */
[----:B------:R-:W-:Y:S02]  /*3b50*/  IMAD R5, R7, R12, 0x1 ;  /* 0x0000000107057424 */ /* 0x000fe400078e020c */
[----:B0-----:R-:W-:-:S04]  /*3b60*/  IMAD.SHL.U32 R18, R0, 0x40, RZ ;  /* 0x0000004000127824 */ /* 0x001fc800078e00ff */
[----:B------:R-:W-:-:S04]  /*3b70*/  IMAD.HI.U32 R0, R18, UR4, RZ ;  /* 0x0000000412007c27 */ /* 0x000fc8000f8e00ff */
[----:B-1----:R-:W-:Y:S01]  /*3b80*/  IMAD.SHL.U32 R19, R11, 0x40, RZ ;  /* 0x000000400b137824 */ /* 0x002fe200078e00ff */
[----:B------:R-:W-:-:S07]  /*3b90*/  SHF.R.U32.HI R0, RZ, UR5, R0 ;  /* 0x00000005ff007c19 */ /* 0x000fce0008011600 */
.L_x_91:
[----:B------:R-:W0:Y:S01]  /*3ba0*/  S2R R12, SR_CgaCtaId ;  /* 0x00000000000c7919 */ /* 0x000e220000008800 */
[----:B------:R-:W-:-:S04]  /*3bb0*/  MOV R11, 0x400 ;  /* 0x00000400000b7802 */ /* 0x000fc80000000f00 */
[----:B0-----:R-:W-:Y:S02]  /*3bc0*/  LEA R21, R12, R11, 0x18 ;  /* 0x0000000b0c157211 */ /* 0x001fe400078ec0ff */
[----:B------:R-:W-:-:S03]  /*3bd0*/  SHF.L.U32 R11, R6, 0x1f, RZ ;  /* 0x0000001f060b7819 */ /* 0x000fc600000006ff */
[----:B------:R-:W-:-:S07]  /*3be0*/  IMAD R12, R4, 0x8, R21 ;  /* 0x00000008040c7824 */ /* 0x000fce00078e0215 */
.L_x_88:
[----:B0-----:R0:W1:Y:S02]  /*3bf0*/  SYNCS.PHASECHK.TRANS64.TRYWAIT P2, [R12+URZ+0x380e0], R11 ;  /* 0x0380e00b0c0075a7 */ /* 0x001064000804017f */
[----:B-1----:R-:W-:Y:S05]  /*3c00*/  @!P2 NANOSLEEP.SYNCS 0x989680 ;  /* 0x009896800000a95d */ /* 0x002fea0003900000 */
[----:B------:R-:W1:Y:S02]  /*3c10*/  @!P2 SYNCS.PHASECHK.TRANS64 P2, [R12+URZ+0x380e0], R11 ;  /* 0x0380e00b0c00a5a7 */ /* 0x000e64000804007f */
[----:B-1----:R-:W-:Y:S05]  /*3c20*/  @!P2 BRA `(.L_x_88) ;  /* 0xfffffffc00f0a947 */ /* 0x002fea000383ffff */
[----:B0-----:R-:W0:Y:S02]  /*3c30*/  @!P1 LDC R11, c[0x0][0x500] ;  /* 0x00014000ff0b9b82 */ /* 0x001e240000000800 */
[----:B0-----:R0:W-:Y:S02]  /*3c40*/  @!P1 SYNCS.ARRIVE.TRANS64 RZ, [R12+URZ+0x38000], R11 ;  /* 0x0380000b0cff99a7 */ /* 0x0011e4000800003f */
[----:B0-----:R-:W-:-:S04]  /*3c50*/  PRMT R11, R20, 0x9910, RZ ;  /* 0x00009910140b7816 */ /* 0x001fc800000000ff */
[----:B------:R-:W-:-:S13]  /*3c60*/  ISETP.NE.AND P2, PT, R11, 0x2, PT ;  /* 0x000000020b00780c */ /* 0x000fda0003f45270 */
[----:B------:R-:W-:Y:S05]  /*3c70*/  @P2 BRA `(.L_x_89) ;  /* 0x0000000000042947 */ /* 0x000fea0003800000 */
[----:B------:R-:W-:Y:S01]  /*3c80*/  BPT.TRAP 0x1 ;  /* 0x000000040000795c */ /* 0x000fe20000300000 */
.L_x_89:
[----:B------:R-:W-:Y:S05]  /*3c90*/  @P0 BRA `(.L_x_90) ;  /* 0x0000000000040947 */ /* 0x000fea0003800000 */
[----:B------:R-:W-:Y:S01]  /*3ca0*/  BPT.TRAP 0x1 ;  /* 0x000000040000795c */ /* 0x000fe20000300000 */
.L_x_90:
[----:B----4-:R-:W0:Y:S01]  /*3cb0*/  LDC R13, c[0x0][0x380] ;  /* 0x0000e000ff0d7b82 */ /* 0x010e220000000800 */
[----:B------:R-:W-:Y:S01]  /*3cc0*/  R2UR UR4, R0 ;  /* 0x00000000000472ca */ /* 0x000fe200000e0000 */
[----:B------:R-:W-:Y:S01]  /*3cd0*/  ULDC UR20, c[0x0][0x38c] ;  /* 0x0000e30000147ab9 */ /* 0x000fe20000000800 */
[----:B------:R-:W-:Y:S01]  /*3ce0*/  R2UR UR5, R18 ;  /* 0x00000000120572ca */ /* 0x000fe200000e0000 */
[----:B------:R-:W-:Y:S01]  /*3cf0*/  UISETP.NE.AND UP0, UPT, UR20, 0x1, UPT ;  /* 0x000000011400788c */ /* 0x000fe2000bf05270 */
[----:B------:R-:W-:Y:S01]  /*3d00*/  R2UR UR17, R12 ;  /* 0x000000000c1172ca */ /* 0x000fe200000e0000 */
[C---:B------:R-:W-:Y:S01]  /*3d10*/  VIADD R12, R10.reuse, 0x1 ;  /* 0x000000010a0c7836 */ /* 0x040fe20000000000 */
[----:B------:R-:W-:Y:S01]  /*3d20*/  R2UR UR18, R10 ;  /* 0x000000000a1272ca */ /* 0x000fe200000e0000 */
[----:B------:R-:W1:Y:S01]  /*3d30*/  LDC.64 R14, c[0x0][0x3b8] ;  /* 0x0000ee00ff0e7b82 */ /* 0x000e620000000a00 */
[----:B------:R-:W-:Y:S01]  /*3d40*/  R2UR UR10, R21 ;  /* 0x00000000150a72ca */ /* 0x000fe200000e0000 */
[----:B------:R-:W-:Y:S01]  /*3d50*/  VIADD R5, R5, 0xffffffff ;  /* 0xffffffff05057836 */ /* 0x000fe20000000000 */
[----:B------:R-:W-:Y:S01]  /*3d60*/  R2UR UR16, R4 ;  /* 0x00000000041072ca */ /* 0x000fe200000e0000 */
[----:B------:R-:W-:Y:S01]  /*3d70*/  ULDC.64 UR24, c[0x0][0x198] ;  /* 0x0000660000187ab9 */ /* 0x000fe20000000a00 */
[----:B------:R-:W-:Y:S01]  /*3d80*/  R2UR UR12, R9 ;  /* 0x00000000090c72ca */ /* 0x000fe200000e0000 */
[----:B------:R-:W-:Y:S01]  /*3d90*/  ULDC.64 UR14, c[0x0][0x3b0] ;  /* 0x0000ec00000e7ab9 */ /* 0x000fe20000000a00 */
[----:B------:R-:W-:Y:S01]  /*3da0*/  @UP0 ULDC.64 UR8, c[0x0][0x390] ;  /* 0x0000e40000080ab9 */ /* 0x000fe20000000a00 */
[----:B------:R-:W1:Y:S01]  /*3db0*/  LDC.64 R16, c[0x0][0x3d8] ;  /* 0x0000f600ff107b82 */ /* 0x000e620000000a00 */
[----:B------:R-:W-:Y:S01]  /*3dc0*/  R2UR UR11, R19 ;  /* 0x00000000130b72ca */ /* 0x000fe200000e0000 */
[----:B------:R-:W-:Y:S01]  /*3dd0*/  ULDC.64 UR22, c[0x0][0x3d0] ;  /* 0x0000f40000167ab9 */ /* 0x000fe20000000a00 */
[----:B------:R-:W-:Y:S01]  /*3de0*/  R2UR UR13, R8 ;  /* 0x00000000080d72ca */ /* 0x000fe200000e0000 */
[----:B------:R-:W-:Y:S01]  /*3df0*/  VIADD R4, R4, 0x1 ;  /* 0x0000000104047836 */ /* 0x000fe20000000000 */
[----:B------:R-:W-:Y:S01]  /*3e00*/  ISETP.GT.AND P5, PT, R5, 0x1, PT ;  /* 0x000000010500780c */ /* 0x000fe20003fa4270 */
[----:B------:R-:W-:Y:S01]  /*3e10*/  USHF.L.U32 UR18, UR18, 0x6, URZ ;  /* 0x0000000612127899 */ /* 0x000fe2000800063f */
[----:B0-----:R-:W-:Y:S01]  /*3e20*/  ISETP.NE.AND P2, PT, R13, 0x1, PT ;  /* 0x000000010d00780c */ /* 0x001fe20003f45270 */
[----:B------:R-:W-:Y:S01]  /*3e30*/  ULEA UR16, UR16, UR10, 0xc ;  /* 0x0000000a10107291 */ /* 0x000fe2000f8e603f */
[C---:B------:R-:W-:Y:S01]  /*3e40*/  ISETP.NE.AND P4, PT, R4.reuse, 0x1c, PT ;  /* 0x0000001c0400780c */ /* 0x040fe20003f85270 */
[----:B------:R-:W-:Y:S01]  /*3e50*/  UIADD3 UR17, UR17, 0x38000, URZ ;  /* 0x0003800011117890 */ /* 0x000fe2000fffe03f */
[----:B------:R-:W-:Y:S01]  /*3e60*/  UMOV UR26, 0x0 ;  /* 0x00000000001a7882 */ /* 0x000fe20000000000 */
[----:B------:R-:W-:Y:S01]  /*3e70*/  UMOV UR27, 0x10000000 ;  /* 0x10000000001b7882 */ /* 0x000fe20000000000 */
[----:B------:R-:W-:Y:S01]  /*3e80*/  UMOV UR10, UR18 ;  /* 0x00000012000a7c82 */ /* 0x000fe20008000000 */
[----:B------:R-:W-:-:S06]  /*3e90*/  SEL R4, R4, RZ, P4 ;  /* 0x000000ff04047207 */ /* 0x000fcc0002000000 */
[----:B------:R-:W-:Y:S01]  /*3ea0*/  @P2 IMAD.U32 R11, RZ, RZ, UR4 ;  /* 0x00000004ff0b2e24 */ /* 0x000fe2000f8e00ff */
[----:B------:R-:W-:Y:S01]  /*3eb0*/  UIADD3 UR4, UP1, UR24, 0xf0, URZ ;  /* 0x000000f018047890 */ /* 0x000fe2000ff3e03f */
[----:B-1----:R-:W-:Y:S01]  /*3ec0*/  IMAD R10, R8, R15, R17 ;  /* 0x0000000f080a7224 */ /* 0x002fe200078e0211 */
[----:B------:R-:W-:Y:S02]  /*3ed0*/  UIADD3 UR24, UP2, UR24, 0x1f0, URZ ;  /* 0x000001f018187890 */ /* 0x000fe4000ff5e03f */
[----:B------:R-:W-:Y:S01]  /*3ee0*/  @P2 R2UR UR5, R11 ;  /* 0x000000000b0522ca */ /* 0x000fe200000e0000 */
[----:B------:R-:W-:Y:S01]  /*3ef0*/  IMAD R11, R9, R14, R16 ;  /* 0x0000000e090b7224 */ /* 0x000fe200078e0210 */
[----:B------:R-:W-:Y:S01]  /*3f00*/  ISETP.NE.AND P2, PT, R12, R7, PT ;  /* 0x000000070c00720c */ /* 0x000fe20003f45270 */
[----:B------:R-:W0:Y:S03]  /*3f10*/  LDC R14, c[0x0][0x3c8] ;  /* 0x0000f200ff0e7b82 */ /* 0x000e260000000800 */
[----:B------:R-:W-:Y:S01]  /*3f20*/  PRMT R10, R11, 0x40, R10 ;  /* 0x000000400b0a7816 */ /* 0x000fe2000000000a */
[----:B------:R-:W-:-:S06]  /*3f30*/  VIADD R11, R9, 0x1 ;  /* 0x00000001090b7836 */ /* 0x000fcc0000000000 */
[----:B------:R-:W-:Y:S02]  /*3f40*/  UIADD3 UR6, -UR5, URZ, URZ ;  /* 0x0000003f05067290 */ /* 0x000fe4000fffe13f */
[----:B------:R-:W-:Y:S01]  /*3f50*/  UMOV UR21, UR5 ;  /* 0x0000000500157c82 */ /* 0x000fe20008000000 */
[----:B------:R-:W-:Y:S01]  /*3f60*/  @P2 IMAD.MOV R11, RZ, RZ, R9 ;  /* 0x000000ffff0b2224 */ /* 0x000fe200078e0209 */
[----:B------:R-:W-:Y:S02]  /*3f70*/  SEL R9, RZ, 0x1, P4 ;  /* 0x00000001ff097807 */ /* 0x000fe40002000000 */
[----:B------:R-:W-:Y:S01]  /*3f80*/  IMAD R13, R13, UR6, R18 ;  /* 0x000000060d0d7c24 */ /* 0x000fe2000f8e0212 */
[----:B------:R-:W-:Y:S01]  /*3f90*/  UIMAD.WIDE.U32 UR6, UR5, UR8, URZ ;  /* 0x00000008050672a5 */ /* 0x000fe2000f8e003f */
[----:B------:R-:W-:Y:S01]  /*3fa0*/  LOP3.LUT R6, R6, R9, RZ, 0x3c, !PT ;  /* 0x0000000906067212 */ /* 0x000fe200078e3cff */
[----:B------:R-:W-:Y:S02]  /*3fb0*/  UIADD3 UR8, UR16, 0x1c000, URZ ;  /* 0x0001c00010087890 */ /* 0x000fe4000fffe03f */
[----:B------:R-:W-:Y:S01]  /*3fc0*/  @UP0 USHF.R.U32.HI UR21, URZ, UR9, UR7 ;  /* 0x000000093f150299 */ /* 0x000fe20008011607 */
[----:B------:R-:W-:Y:S01]  /*3fd0*/  R2UR UR19, R13 ;  /* 0x000000000d1372ca */ /* 0x000fe200000e0000 */
[----:B------:R-:W-:Y:S01]  /*3fe0*/  VIADD R13, R8, 0x1 ;  /* 0x00000001080d7836 */ /* 0x000fe20000000000 */
[----:B------:R-:W-:Y:S01]  /*3ff0*/  R2UR UR7, R10 ;  /* 0x000000000a0772ca */ /* 0x000fe200000e0000 */
[----:B------:R-:W-:Y:S01]  /*4000*/  UIADD3 UR6, -UR21, URZ, URZ ;  /* 0x0000003f15067290 */ /* 0x000fe2000fffe13f */
[C---:B0-----:R-:W-:Y:S01]  /*4010*/  ISETP.NE.AND P3, PT, R11.reuse, R14, PT ;  /* 0x0000000e0b00720c */ /* 0x041fe20003f65270 */
[----:B------:R-:W-:Y:S01]  /*4020*/  UMOV UR9, UR17 ;  /* 0x0000001100097c82 */ /* 0x000fe20008000000 */
[----:B------:R-:W-:Y:S01]  /*4030*/  SEL R10, R12, RZ, P2 ;  /* 0x000000ff0c0a7207 */ /* 0x000fe20001000000 */
[----:B------:R-:W-:Y:S01]  /*4040*/  UIMAD UR20, UR20, UR6, UR5 ;  /* 0x00000006141472a4 */ /* 0x000fe2000f8e0205 */
[----:B------:R-:W-:Y:S01]  /*4050*/  SEL R9, R11, RZ, P3 ;  /* 0x000000ff0b097207 */ /* 0x000fe20001800000 */
[----:B------:R-:W-:-:S02]  /*4060*/  UIADD3.X UR5, URZ, UR25, URZ, UP1, !UPT ;  /* 0x000000193f057290 */ /* 0x000fc40008ffe43f */
[----:B------:R-:W-:Y:S02]  /*4070*/  UIMAD UR20, UR20, UR15, UR23 ;  /* 0x0000000f141472a4 */ /* 0x000fe4000f8e0217 */
[----:B------:R-:W-:Y:S02]  /*4080*/  UIMAD UR19, UR19, UR14, UR22 ;  /* 0x0000000e131372a4 */ /* 0x000fe4000f8e0216 */
[----:B------:R-:W-:Y:S02]  /*4090*/  UPRMT UR6, UR7, 0x5410, URZ ;  /* 0x0000541007067896 */ /* 0x000fe4000800003f */
[----:B------:R-:W-:Y:S01]  /*40a0*/  UIADD3.X UR25, URZ, UR25, URZ, UP2, !UPT ;  /* 0x000000193f197290 */ /* 0x000fe200097fe43f */
[----:B------:R-:W-:-:S04]  /*40b0*/  @P3 IMAD.MOV R13, RZ, RZ, R8 ;  /* 0x000000ffff0d3224 */ /* 0x000fc800078e0208 */
[----:B------:R-:W-:Y:S02]  /*40c0*/  IMAD.MOV.U32 R8, RZ, RZ, R13 ;  /* 0x000000ffff087224 */ /* 0x000fe400078e000d */
[----:B------:R0:W-:Y:S02]  /*40d0*/  UTMALDG.4D.IM2COL [UR16], [UR4], UR6 ;  /* 0x00000010040073b4 */ /* 0x0001e40008058006 */
[----:B------:R0:W-:Y:S02]  /*40e0*/  UTMALDG.4D [UR8], [UR24], desc[UR26] ;  /* 0x00001a08180075b4 */ /* 0x0001e40008019000 */
[----:B0-----:R-:W-:Y:S05]  /*40f0*/  @P5 BRA `(.L_x_91) ;  /* 0xfffffff800a85947 */ /* 0x001fea000383ffff */
.L_x_87:
[----:B------:R-:W-:Y:S01]  /*4100*/  ISETP.GE.U32.AND P2, PT, R3, 0x1c, PT ;  /* 0x0000001c0300780c */ /* 0x000fe20003f46070 */
[----:B------:R-:W-:Y:S05]  /*4110*/  WARPSYNC.ALL ;  /* 0x0000000000007948 */ /* 0x000fea0003800000 */
[----:B------:R-:W-:-:S07]  /*4120*/  ELECT P1, URZ, PT ;  /* 0x00000000003f782f */ /* 0x000fce0003820000 */
[----:B------:R-:W-:-:S05]  /*4130*/  @P2 SHF.R.U32.HI R4, RZ, 0x2, R3 ;  /* 0x00000002ff042819 */ /* 0x000fca0000011603 */
[----:B------:R-:W-:-:S05]  /*4140*/  @P2 IMAD.WIDE.U32 R4, R4, 0x24924925, RZ ;  /* 0x2492492504042825 */ /* 0x000fca00078e00ff */
[----:B------:R-:W-:-:S04]  /*4150*/  @P2 LOP3.LUT R4, R5, 0x1, RZ, 0xc0, !PT ;  /* 0x0000000105042812 */ /* 0x000fc800078ec0ff */
[----:B------:R-:W-:Y:S01]  /*4160*/  @P2 ISETP.NE.U32.AND P0, PT, R4, 0x1, PT ;  /* 0x000000010400280c */ /* 0x000fe20003f05070 */
[----:B------:R-:W-:-:S12]  /*4170*/  @!P1 EXIT ;  /* 0x000000000000994d */ /* 0x000fd80003800000 */
[----:B------:R-:W-:Y:S02]  /*4180*/  LOP3.LUT R2, R2, 0x2, RZ, 0xfc, !PT ;  /* 0x0000000202027812 */ /* 0x000fe400078efcff */
[----:B------:R-:W-:Y:S02]  /*4190*/  @P2 ISETP.NE.U32.AND.EX P0, PT, RZ, RZ, PT, P0 ;  /* 0x000000ffff00220c */ /* 0x000fe40003f05100 */
[----:B------:R-:W-:Y:S01]  /*41a0*/  ISETP.NE.AND P1, PT, R2, 0x3, PT ;  /* 0x000000030200780c */ /* 0x000fe20003f25270 */
[----:B------:R-:W-:Y:S01]  /*41b0*/  IMAD.MOV.U32 R2, RZ, RZ, 0x1 ;  /* 0x00000001ff027424 */ /* 0x000fe200078e00ff */
[----:B------:R-:W-:-:S11]  /*41c0*/  @P2 SEL R2, RZ, 0x1, !P0 ;  /* 0x00000001ff022807 */ /* 0x000fd60004000000 */
[----:B------:R-:W-:Y:S05]  /*41d0*/  @!P1 BRA `(.L_x_92) ;  /* 0x0000000000049947 */ /* 0x000fea0003800000 */
[----:B------:R-:W-:Y:S01]  /*41e0*/  BPT.TRAP 0x1 ;  /* 0x000000040000795c */ /* 0x000fe20000300000 */
.L_x_92:
[----:B------:R-:W0:Y:S01]  /*41f0*/  S2R R7, SR_CgaCtaId ;  /* 0x0000000000077919 */ /* 0x000e220000008800 */
[----:B------:R-:W-:Y:S02]  /*4200*/  SHF.R.U32.HI R4, RZ, 0x2, R3 ;  /* 0x00000002ff047819 */ /* 0x000fe40000011603 */
[----:B-----5:R-:W-:-:S03]  /*4210*/  MOV R0, 0x400 ;  /* 0x0000040000007802 */ /* 0x020fc60000000f00 */
[----:B------:R-:W-:Y:S01]  /*4220*/  IMAD.WIDE.U32 R4, R4, 0x24924925, RZ ;  /* 0x2492492504047825 */ /* 0x000fe200078e00ff */
[----:B------:R-:W-:-:S03]  /*4230*/  SHF.L.U32 R4, R2, 0x1f, RZ ;  /* 0x0000001f02047819 */ /* 0x000fc600000006ff */
[----:B------:R-:W-:Y:S01]  /*4240*/  IMAD R5, R5, -0x1c, R3 ;  /* 0xffffffe405057824 */ /* 0x000fe200078e0203 */
[----:B0-----:R-:W-:-:S05]  /*4250*/  LEA R0, R7, R0, 0x18 ;  /* 0x0000000007007211 */ /* 0x001fca00078ec0ff */
[----:B------:R-:W-:-:S04]  /*4260*/  VIADD R0, R0, 0x380e0 ;  /* 0x000380e000007836 */ /* 0x000fc80000000000 */
[----:B------:R-:W-:-:S07]  /*4270*/  IMAD R3, R5, 0x8, R0 ;  /* 0x0000000805037824 */ /* 0x000fce00078e0200 */
.L_x_93:
[----:B0-----:R0:W1:Y:S02]  /*4280*/  SYNCS.PHASECHK.TRANS64.TRYWAIT P0, [R3+URZ], R4 ;  /* 0x00000004030075a7 */ /* 0x001064000800017f */
[----:B-1----:R-:W-:Y:S05]  /*4290*/  @!P0 NANOSLEEP.SYNCS 0x989680 ;  /* 0x009896800000895d */ /* 0x002fea0003900000 */
[----:B------:R-:W1:Y:S02]  /*42a0*/  @!P0 SYNCS.PHASECHK.TRANS64 P0, [R3+URZ], R4 ;  /* 0x00000004030085a7 */ /* 0x000e64000800007f */
[----:B-1----:R-:W-:Y:S05]  /*42b0*/  @!P0 BRA `(.L_x_93) ;  /* 0xfffffffc00f08947 */ /* 0x002fea000383ffff */
[----:B------:R-:W-:-:S05]  /*42c0*/  VIADD R5, R5, 0x1 ;  /* 0x0000000105057836 */ /* 0x000fca0000000000 */
[----:B------:R-:W-:-:S04]  /*42d0*/  ISETP.NE.AND P0, PT, R5, 0x1c, PT ;  /* 0x0000001c0500780c */ /* 0x000fc80003f05270 */
[----:B0-----:R-:W-:Y:S02]  /*42e0*/  SEL R3, RZ, 0x1, P0 ;  /* 0x00000001ff037807 */ /* 0x001fe40000000000 */
[----:B------:R-:W-:Y:S02]  /*42f0*/  SEL R5, R5, RZ, P0 ;  /* 0x000000ff05057207 */ /* 0x000fe40000000000 */
[----:B------:R-:W-:-:S03]  /*4300*/  LOP3.LUT R7, R2, R3, RZ, 0x3c, !PT ;  /* 0x0000000302077212 */ /* 0x000fc600078e3cff */
[----:B------:R-:W-:Y:S01]  /*4310*/  IMAD R2, R5, 0x8, R0 ;  /* 0x0000000805027824 */ /* 0x000fe200078e0200 */
[----:B------:R-:W-:-:S07]  /*4320*/  SHF.L.U32 R3, R7, 0x1f, RZ ;  /* 0x0000001f07037819 */ /* 0x000fce00000006ff */
.L_x_94:
        /* <DEDUP_REMOVED lines=11> */
.L_x_95:
        /* <DEDUP_REMOVED lines=11> */
.L_x_96:
        /* <DEDUP_REMOVED lines=11> */
.L_x_97:
        /* <DEDUP_REMOVED lines=11> */
.L_x_98:
        /* <DEDUP_REMOVED lines=11> */
.L_x_99:
        /* <DEDUP_REMOVED lines=11> */
.L_x_100:
        /* <DEDUP_REMOVED lines=11> */
.L_x_101:
        /* <DEDUP_REMOVED lines=11> */
.L_x_102:
        /* <DEDUP_REMOVED lines=11> */
.L_x_103:
        /* <DEDUP_REMOVED lines=11> */
.L_x_104:
        /* <DEDUP_REMOVED lines=11> */
.L_x_105:
        /* <DEDUP_REMOVED lines=11> */
.L_x_106:
        /* <DEDUP_REMOVED lines=11> */
.L_x_107:
        /* <DEDUP_REMOVED lines=11> */
.L_x_108:
        /* <DEDUP_REMOVED lines=11> */
.L_x_109:
        /* <DEDUP_REMOVED lines=11> */
.L_x_110:
        /* <DEDUP_REMOVED lines=11> */
.L_x_111:
        /* <DEDUP_REMOVED lines=11> */
.L_x_112:
        /* <DEDUP_REMOVED lines=11> */
.L_x_113:
        /* <DEDUP_REMOVED lines=11> */
.L_x_114:
        /* <DEDUP_REMOVED lines=11> */
.L_x_115:
        /* <DEDUP_REMOVED lines=11> */
.L_x_116:
        /* <DEDUP_REMOVED lines=11> */
.L_x_117:
        /* <DEDUP_REMOVED lines=11> */
.L_x_118:
        /* <DEDUP_REMOVED lines=11> */
.L_x_119:
        /* <DEDUP_REMOVED lines=11> */
.L_x_120:
[----:B0-----:R0:W1:Y:S02]  /*5510*/  SYNCS.PHASECHK.TRANS64.TRYWAIT P0, [R5+URZ], R0 ;  /* 0x00000000050075a7 */ /* 0x001064000800017f */
[----:B-1----:R-:W-:Y:S05]  /*5520*/  @!P0 NANOSLEEP.SYNCS 0x989680 ;  /* 0x009896800000895d */ /* 0x002fea0003900000 */
[----:B------:R-:W1:Y:S02]  /*5530*/  @!P0 SYNCS.PHASECHK.TRANS64 P0, [R5+URZ], R0 ;  /* 0x00000000050085a7 */ /* 0x000e64000800007f */
[----:B-1----:R-:W-:Y:S05]  /*5540*/  @P0 EXIT ;  /* 0x000000000000094d */ /* 0x002fea0003800000 */
[----:B------:R-:W-:Y:S05]  /*5550*/  BRA `(.L_x_120) ;  /* 0xfffffffc00ec7947 */ /* 0x000fea000383ffff */
.L_x_121:
[----:B------:R-:W-:-:S00]  /*5560*/  BRA `(.L_x_121) ;  /* 0xfffffffc00fc7947 */ /* 0x000fc0000383ffff */
[----:B------:R-:W-:-:S00]  /*5570*/  NOP ;  /* 0x0000000000007918 */ /* 0x000fc00000000000 */
        /* <DEDUP_REMOVED lines=8> */
.L_x_122:


//--------------------- .nv.shared._ZN7cutlass13device_kernelINS_4conv6kernel13ConvUniversalINS1_16ConvProblemShapeILNS1_8OperatorE0ELi2EEENS1_10collective14CollectiveConvINS1_46MainloopSm90TmaGmmaWarpSpecializedImplicitGemmILS5_0ELi28ELi2EN4cute5tupleIJNSA_1CILi1EEESD_SD_EEENS1_36KernelImplicitTmaWarpSpecializedSm90ELi1EEENSB_IJNSC_ILi64EEESH_NSB_IJSH_EEEEEENS_12float_e4m3_tESK_NSA_8TiledMMAINSA_8MMA_AtomIJNSA_4SM904GMMA30MMA_64x64x32_F32E4M3E4M3_SS_TNILNSO_7ScaleInE1ELSQ_1EEEEEENSA_6LayoutISE_NSB_IJNSC_ILi0EEESU_SU_EEEEENSB_IJNSA_10UnderscoreESX_SX_EEEEENS7_6detail26Sm90ImplicitGemmTileTraitsINSA_20SM90_TMA_LOAD_IM2COLENSA_14ComposedLayoutINSA_7SwizzleILi2ELi4ELi3EEENSA_18smem_ptr_flag_bitsILi8EEENST_INSB_IJNSB_IJNSC_ILi8EEES18_EEENSB_IJSH_SD_EEENSB_IJSD_NSC_ILi28EEEEEEEEENSB_IJNSB_IJSH_NSC_ILi512EEEEEENSB_IJSD_SU_EEENSB_IJSU_NSC_ILi4096EEEEEEEEEEEEEvEENS11_INSA_13SM90_TMA_LOADES1L_vEEEENS_8epilogue10collective6detail29Sm90TmaWarpSpecializedAdapterINS1R_15DefaultEpilogueISK_NSB_IJNSB_IJlllEEESD_SU_EEES1W_NS1Q_6thread17LinearCombinationISK_Li1EffLNS1X_9ScaleType4KindE0ELNS_15FloatRoundStyleE2ESK_EENS_4gemm15EpilogueDefaultEEEEEvvEEEEvNT_6ParamsE --------------------------
	.section	.nv.shared._ZN7cutlass13device_kernelINS_4conv6kernel13ConvUniversalINS1_16ConvProblemShapeILNS1_8OperatorE0ELi2EEENS1_10collective14CollectiveConvINS1_46MainloopSm90TmaGmmaWarpSpecializedImplicitGemmILS5_0ELi28ELi2EN4cute5tupleIJNSA_1CILi1EEESD_SD_EEENS1_36KernelImplicitTmaWarpSpecializedSm90ELi1EEENSB_IJNSC_ILi64EEESH_NSB_IJSH_EEEEEENS_12float_e4m3_tESK_NSA_8TiledMMAINSA_8MMA_AtomIJNSA_4SM904GMMA30MMA_64x64x32_F32E4M3E4M3_SS_TNILNSO_7ScaleInE1ELSQ_1EEEEEENSA_6LayoutISE_NSB_IJNSC_ILi0EEESU_SU_EEEEENSB_IJNSA_10UnderscoreESX_SX_EEEEENS7_6detail26Sm90ImplicitGemmTileTraitsINSA_20SM90_TMA_LOAD_IM2COLENSA_14ComposedLayoutINSA_7SwizzleILi2ELi4ELi3EEENSA_18smem_ptr_flag_bitsILi8EEENST_INSB_IJNSB_IJNSC_ILi8EEES18_EEENSB_IJSH_SD_EEENSB_IJSD_NSC_ILi28EEEEEEEEENSB_IJNSB_IJSH_NSC_ILi512EEEEEENSB_IJSD_SU_EEENSB_IJSU_NSC_ILi4096EEEEEEEEEEEEEvEENS11_INSA_13SM90_TMA_LOADES1L_vEEEENS_8epilogue10collective6detail29Sm90TmaWarpSpecializedAdapterINS1R_15DefaultEpilogueISK_NSB_IJNSB_IJlllEEESD_SU_EEES1W_NS1Q_6thread17LinearCombinationISK_Li1EffLNS1X_9ScaleType4KindE0ELNS_15FloatRoundStyleE2ESK_EENS_4gemm15EpilogueDefaultEEEEEvvEEEEvNT_6ParamsE,"aw",@nobits
	.sectionflags	@""
	.align	16
	.zero		1024


//--------------------- .nv.shared.reserved.0     --------------------------
	.section	.nv.shared.reserved.0,"aw",@nobits
	.weak		__nv_reservedSMEM_offset_0_alias
	.size		__nv_reservedSMEM_offset_0_alias, 0, 0
	.other		__nv_reservedSMEM_offset_0_alias,@"STO_CUDA_RESERVED_SHARED STV_DEFAULT"
__nv_reservedSMEM_offset_0_alias:
	.zero		0


//--------------------- .nv.global                --------------------------
	.section	.nv.global,"aw",@nobits
.nv.global:
	.type		_ZN39_INTERNAL_e6413c7c_4_k_cu_8e1e0243_28464cute1_E,@object
	.size		_ZN39_INTERNAL_e6413c7c_4_k_cu_8e1e0243_28464cute1_E,(_ZN39_INTERNAL_e6413c7c_4_k_cu_8e1e0243_28464cuda3std3__45__cpo6cbeginE - _ZN39_INTERNAL_e6413c7c_4_k_cu_8e1e0243_28464cute1_E)
_ZN39_INTERNAL_e6413c7c_4_k_cu_8e1e0243_28464cute1_E:
	.zero		1
	.type		_ZN39_INTERNAL_e6413c7c_4_k_cu_8e1e0243_28464cuda3std3__45__cpo6cbeginE,@object
	.size		_ZN39_INTERNAL_e6413c7c_4_k_cu_8e1e0243_28464cuda3std3__45__cpo6cbeginE,(_ZN39_INTERNAL_e6413c7c_4_k_cu_8e1e0243_28464cuda3std3__48in_placeE - _ZN39_INTERNAL_e6413c7c_4_k_cu_8e1e0243_28464cuda3std3__45__cpo6cbeginE)
_ZN39_INTERNAL_e6413c7c_4_k_cu_8e1e0243_28464cuda3std3__45__cpo6cbeginE:
	.zero		1
	.type		_ZN39_INTERNAL_e6413c7c_4_k_cu_8e1e0243_28464cuda3std3__48in_placeE,@object
	.size		_ZN39_INTERNAL_e6413c7c_4_k_cu_8e1e0243_28464cuda3std3__48in_placeE,(_ZN39_INTERNAL_e6413c7c_4_k_cu_8e1e0243_28464cuda3std6ranges3__45__cpo9iter_moveE - _ZN39_INTERNAL_e6413c7c_4_k_cu_8e1e0243_28464cuda3std3__48in_placeE)
_ZN39_INTERNAL_e6413c7c_4_k_cu_8e1e0243_28464cuda3std3__48in_placeE:
	.zero		1
	.type		_ZN39_INTERNAL_e6413c7c_4_k_cu_8e1e0243_28464cuda3std6ranges3__45__cpo9iter_moveE,@object
	.size		_ZN39_INTERNAL_e6413c7c_4_k_cu_8e1e0243_28464cuda3std6ranges3__45__cpo9iter_moveE,(_ZN39_INTERNAL_e6413c7c_4_k_cu_8e1e0243_28464cuda3std3__45__cpo5beginE - _ZN39_INTERNAL_e6413c7c_4_k_cu_8e1e0243_28464cuda3std6ranges3__45__cpo9iter_moveE)
_ZN39_INTERNAL_e6413c7c_4_k_cu_8e1e0243_28464cuda3std6ranges3__45__cpo9iter_moveE:
	.zero		1
	.type		_ZN39_INTERNAL_e6413c7c_4_k_cu_8e1e0243_28464cuda3std3__45__cpo5beginE,@object
	.size		_ZN39_INTERNAL_e6413c7c_4_k_cu_8e1e0243_28464cuda3std3__45__cpo5beginE,(_ZN39_INTERNAL_e6413c7c_4_k_cu_8e1e0243_28464cuda3std3__441_GLOBAL__N__e6413c7c_4_k_cu_8e1e0243_28466ignoreE - _ZN39_INTERNAL_e6413c7c_4_k_cu_8e1e0243_28464cuda3std3__45__cpo5beginE)
_ZN39_INTERNAL_e6413c7c_4_k_cu_8e1e0243_28464cuda3std3__45__cpo5beginE:
	.zero		1
	.type		_ZN39_INTERNAL_e6413c7c_4_k_cu_8e1e0243_28464cuda3std3__441_GLOBAL__N__e6413c7c_4_k_cu_8e1e0243_28466ignoreE,@object
	.size		_ZN39_INTERNAL_e6413c7c_4_k_cu_8e1e0243_28464cuda3std3__441_GLOBAL__N__e6413c7c_4_k_cu_8e1e0243_28466ignoreE,(_ZN39_INTERNAL_e6413c7c_4_k_cu_8e1e0243_28464cute7productE - _ZN39_INTERNAL_e6413c7c_4_k_cu_8e1e0243_28464cuda3std3__441_GLOBAL__N__e6413c7c_4_k_cu_8e1e0243_28466ignoreE)
_ZN39_INTERNAL_e6413c7c_4_k_cu_8e1e0243_28464cuda3std3__441_GLOBAL__N__e6413c7c_4_k_cu_8e1e0243_28466ignoreE:
	.zero		1
	.type		_ZN39_INTERNAL_e6413c7c_4_k_cu_8e1e0243_28464cute7productE,@object
	.size		_ZN39_INTERNAL_e6413c7c_4_k_cu_8e1e0243_28464cute7productE,(_ZN39_INTERNAL_e6413c7c_4_k_cu_8e1e0243_28464cuda3std3__45__cpo3endE - _ZN39_INTERNAL_e6413c7c_4_k_cu_8e1e0243_28464cute7productE)
_ZN39_INTERNAL_e6413c7c_4_k_cu_8e1e0243_28464cute7productE:
	.zero		1
	.type		_ZN39_INTERNAL_e6413c7c_4_k_cu_8e1e0243_28464cuda3std3__45__cpo3endE,@object
	.size		_ZN39_INTERNAL_e6413c7c_4_k_cu_8e1e0243_28464cuda3std3__45__cpo3endE,(_ZN39_INTERNAL_e6413c7c_4_k_cu_8e1e0243_28464cuda3std3__419piecewise_constructE - _ZN39_INTERNAL_e6413c7c_4_k_cu_8e1e0243_28464cuda3std3__45__cpo3endE)
_ZN39_INTERNAL_e6413c7c_4_k_cu_8e1e0243_28464cuda3std3__45__cpo3endE:
	.zero		1
	.type		_ZN39_INTERNAL_e6413c7c_4_k_cu_8e1e0243_28464cuda3std3__419piecewise_constructE,@object
	.size		_ZN39_INTERNAL_e6413c7c_4_k_cu_8e1e0243_28464cuda3std3__419piecewise_constructE,(_ZN39_INTERNAL_e6413c7c_4_k_cu_8e1e0243_28464cuda3std3__45__cpo4cendE - _ZN39_INTERNAL_e6413c7c_4_k_cu_8e1e0243_28464cuda3std3__419piecewise_constructE)
_ZN39_INTERNAL_e6413c7c_4_k_cu_8e1e0243_28464cuda3std3__419piecewise_constructE:
	.zero		1
	.type		_ZN39_INTERNAL_e6413c7c_4_k_cu_8e1e0243_28464cuda3std3__45__cpo4cendE,@object
	.size		_ZN39_INTERNAL_e6413c7c_4_k_cu_8e1e0243_28464cuda3std3__45__cpo4cendE,(_ZN39_INTERNAL_e6413c7c_4_k_cu_8e1e0243_28464cuda3std6ranges3__45__cpo4swapE - _ZN39_INTERNAL_e6413c7c_4_k_cu_8e1e0243_28464cuda3std3__45__cpo4cendE)
_ZN39_INTERNAL_e6413c7c_4_k_cu_8e1e0243_28464cuda3std3__45__cpo4cendE:
	.zero		1
	.type		_ZN39_INTERNAL_e6413c7c_4_k_cu_8e1e0243_28464cuda3std6ranges3__45__cpo4swapE,@object
	.size		_ZN39_INTERNAL_e6413c7c_4_k_cu_8e1e0243_28464cuda3std6ranges3__45__cpo4swapE,(.L_7 - _ZN39_INTERNAL_e6413c7c_4_k_cu_8e1e0243_28464cuda3std6ranges3__45__cpo4swapE)
_ZN39_INTERNAL_e6413c7c_4_k_cu_8e1e0243_28464cuda3std6ranges3__45__cpo4swapE:
	.zero		1
.L_7:


//--------------------- .nv.constant0._ZN7cutlass13device_kernelINS_4conv6kernel13ConvUniversalINS1_16ConvProblemShapeILNS1_8OperatorE0ELi2EEENS1_10collective14CollectiveConvINS1_46MainloopSm90TmaGmmaWarpSpecializedImplicitGemmILS5_0ELi28ELi2EN4cute5tupleIJNSA_1CILi1EEESD_SD_EEENS1_36KernelImplicitTmaWarpSpecializedSm90ELi1EEENSB_IJNSC_ILi64EEESH_NSB_IJSH_EEEEEENS_12float_e4m3_tESK_NSA_8TiledMMAINSA_8MMA_AtomIJNSA_4SM904GMMA30MMA_64x64x32_F32E4M3E4M3_SS_TNILNSO_7ScaleInE1ELSQ_1EEEEEENSA_6LayoutISE_NSB_IJNSC_ILi0EEESU_SU_EEEEENSB_IJNSA_10UnderscoreESX_SX_EEEEENS7_6detail26Sm90ImplicitGemmTileTraitsINSA_20SM90_TMA_LOAD_IM2COLENSA_14ComposedLayoutINSA_7SwizzleILi2ELi4ELi3EEENSA_18smem_ptr_flag_bitsILi8EEENST_INSB_IJNSB_IJNSC_ILi8EEES18_EEENSB_IJSH_SD_EEENSB_IJSD_NSC_ILi28EEEEEEEEENSB_IJNSB_IJSH_NSC_ILi512EEEEEENSB_IJSD_SU_EEENSB_IJSU_NSC_ILi4096EEEEEEEEEEEEEvEENS11_INSA_13SM90_TMA_LOADES1L_vEEEENS_8epilogue10collective6detail29Sm90TmaWarpSpecializedAdapterINS1R_15DefaultEpilogueISK_NSB_IJNSB_IJlllEEESD_SU_EEES1W_NS1Q_6thread17LinearCombinationISK_Li1EffLNS1X_9ScaleType4KindE0ELNS_15FloatRoundStyleE2ESK_EENS_4gemm15EpilogueDefaultEEEEEvvEEEEvNT_6ParamsE --------------------------
	.section	.nv.constant0._ZN7cutlass13device_kernelINS_4conv6kernel13ConvUniversalINS1_16ConvProblemShapeILNS1_8OperatorE0ELi2EEENS1_10collective14CollectiveConvINS1_46MainloopSm90TmaGmmaWarpSpecializedImplicitGemmILS5_0ELi28ELi2EN4cute5tupleIJNSA_1CILi1EEESD_SD_EEENS1_36KernelImplicitTmaWarpSpecializedSm90ELi1EEENSB_IJNSC_ILi64EEESH_NSB_IJSH_EEEEEENS_12float_e4m3_tESK_NSA_8TiledMMAINSA_8MMA_AtomIJNSA_4SM904GMMA30MMA_64x64x32_F32E4M3E4M3_SS_TNILNSO_7ScaleInE1ELSQ_1EEEEEENSA_6LayoutISE_NSB_IJNSC_ILi0EEESU_SU_EEEEENSB_IJNSA_10UnderscoreESX_SX_EEEEENS7_6detail26Sm90ImplicitGemmTileTraitsINSA_20SM90_TMA_LOAD_IM2COLENSA_14ComposedLayoutINSA_7SwizzleILi2ELi4ELi3EEENSA_18smem_ptr_flag_bitsILi8EEENST_INSB_IJNSB_IJNSC_ILi8EEES18_EEENSB_IJSH_SD_EEENSB_IJSD_NSC_ILi28EEEEEEEEENSB_IJNSB_IJSH_NSC_ILi512EEEEEENSB_IJSD_SU_EEENSB_IJSU_NSC_ILi4096EEEEEEEEEEEEEvEENS11_INSA_13SM90_TMA_LOADES1L_vEEEENS_8epilogue10collective6detail29Sm90TmaWarpSpecializedAdapterINS1R_15DefaultEpilogueISK_NSB_IJNSB_IJlllEEESD_SU_EEES1W_NS1Q_6thread17LinearCombinationISK_Li1EffLNS1X_9ScaleType4KindE0ELNS_15FloatRoundStyleE2ESK_EENS_4gemm15EpilogueDefaultEEEEEvvEEEEvNT_6ParamsE,"a",@progbits
	.sectionflags	@""
	.align	4
.nv.constant0._ZN7cutlass13device_kernelINS_4conv6kernel13ConvUniversalINS1_16ConvProblemShapeILNS1_8OperatorE0ELi2EEENS1_10collective14CollectiveConvINS1_46MainloopSm90TmaGmmaWarpSpecializedImplicitGemmILS5_0ELi28ELi2EN4cute5tupleIJNSA_1CILi1EEESD_SD_EEENS1_36KernelImplicitTmaWarpSpecializedSm90ELi1EEENSB_IJNSC_ILi64EEESH_NSB_IJSH_EEEEEENS_12float_e4m3_tESK_NSA_8TiledMMAINSA_8MMA_AtomIJNSA_4SM904GMMA30MMA_64x64x32_F32E4M3E4M3_SS_TNILNSO_7ScaleInE1ELSQ_1EEEEEENSA_6LayoutISE_NSB_IJNSC_ILi0EEESU_SU_EEEEENSB_IJNSA_10UnderscoreESX_SX_EEEEENS7_6detail26Sm90ImplicitGemmTileTraitsINSA_20SM90_TMA_LOAD_IM2COLENSA_14ComposedLayoutINSA_7SwizzleILi2ELi4ELi3EEENSA_18smem_ptr_flag_bitsILi8EEENST_INSB_IJNSB_IJNSC_ILi8EEES18_EEENSB_IJSH_SD_EEENSB_IJSD_NSC_ILi28EEEEEEEEENSB_IJNSB_IJSH_NSC_ILi512EEEEEENSB_IJSD_SU_EEENSB_IJSU_NSC_ILi4096EEEEEEEEEEEEEvEENS11_INSA_13SM90_TMA_LOADES1L_vEEEENS_8epilogue10collective6detail29Sm90TmaWarpSpecializedAdapterINS1R_15DefaultEpilogueISK_NSB_IJNSB_IJlllEEESD_SU_EEES1W_NS1Q_6thread17LinearCombinationISK_Li1EffLNS1X_9ScaleType4KindE0ELNS_15FloatRoundStyleE2ESK_EENS_4gemm15EpilogueDefaultEEEEEvvEEEEvNT_6ParamsE:
	.zero		1536


//--------------------- SYMBOLS --------------------------

	.type		.nv.reservedSmem.offset0,@object
	.size		.nv.reservedSmem.offset0,0x4
